def attn_fwd(
    Q,
    K,
    V,
    Out,
    Lse,
    sm_scale,
    stride_qz,
    stride_qh,
    stride_qm,
    stride_qk,
    stride_kz,
    stride_kh,
    stride_kn,
    stride_kk,
    stride_vz,
    stride_vh,
    stride_vn,
    stride_vk,
    stride_oz,
    stride_oh,
    stride_om,
    stride_ok,
    seqlen_q,
    seqlen_k,
    BLOCK_M: tl.constexpr,
    BLOCK_N: tl.constexpr,
    HEAD_DIM: tl.constexpr,
    CAUSAL: tl.constexpr,
):
    start_m = tl.program_id(0)
    off_hz = tl.program_id(1)
    q_off = off_hz * stride_qh
    k_off = off_hz * stride_kh
    v_off = off_hz * stride_vh
    offs_m = start_m * BLOCK_M + tl.arange(0, BLOCK_M)
    offs_d = tl.arange(0, HEAD_DIM)
    offs_n = tl.arange(0, BLOCK_N)
    q_ptrs = Q + q_off + offs_m[:, None] * stride_qm + offs_d[None, :] * stride_qk
    k_ptrs = K + k_off + offs_d[:, None] * stride_kk + offs_n[None, :] * stride_kn
    v_ptrs = V + v_off + offs_n[:, None] * stride_vn + offs_d[None, :] * stride_vk
    m_i = tl.full([BLOCK_M], float("-inf"), dtype=tl.float32)
    l_i = tl.zeros([BLOCK_M], dtype=tl.float32) + 1.0
    acc = tl.zeros([BLOCK_M, HEAD_DIM], dtype=tl.float32)
    q = tl.load(q_ptrs)
    acc, l_i, m_i = _attn_fwd_inner(
        acc,
        l_i,
        m_i,
        q,
        k_ptrs,
        v_ptrs,
        sm_scale,
        stride_kn,
        stride_vn,
        start_m,
        seqlen_k,
        BLOCK_M,
        BLOCK_N,
        HEAD_DIM,
        CAUSAL,
    )
    acc = acc / l_i[:, None]
    lse = m_i + tl.math.log2(l_i) / 1.4426950408889634
    o_ptrs = (
        Out
        + off_hz * stride_oh
        + offs_m[:, None] * stride_om
        + offs_d[None, :] * stride_ok
    )
    tl.store(o_ptrs, acc.to(Out.dtype.element_ty))
    tl.store(Lse + off_hz * seqlen_q + offs_m, lse)

# config = {"BLOCK_M": 128, "BLOCK_N": 32, "HEAD_DIM": 256, "arch": "sm_90", "causal": true, "dtype": "fp16", "num_stages": 4, "num_warps": 8}
# arch = sm_90


// ===== COMPILED SASS (sm_90a) =====

	.target	sm_90a

	.elftype	@"ET_EXEC"


//--------------------- .note.nv.tkinfo           --------------------------
	.section	.note.nv.tkinfo,"",@"SHT_NOTE"
	.sectionflags	@"SHF_NOTE_NV_TKINFO"
	.tkinfo
        /*0018*/ 	.word	0x00000002
        /*0030*/ 	.string	""
        /*0030*/ 	.string	"ptxas"
        /*0030*/ 	.string	"Cuda compilation tools, release 13.0, V13.0.88"
        /*0030*/ 	.string	"Build cuda_13.0.r13.0/compiler.36424714_0"
        /*0030*/ 	.string	"-v  -suppress-debug-info  -lineinfo  -arch sm_90a "



//--------------------- .note.nv.cuinfo           --------------------------
	.section	.note.nv.cuinfo,"",@"SHT_NOTE"
	.sectionflags	@"SHF_NOTE_NV_CUINFO"
        /*0018*/ 	.short	0x0002
        /*001a*/ 	.short	0x005a
        /*001c*/ 	.short	0x0082
	.zero		2


//--------------------- .nv.info                  --------------------------
	.section	.nv.info,"",@"SHT_CUDA_INFO"
	.align	4


	//----- nvinfo : EIATTR_REGCOUNT
	.align		4
        /*0000*/ 	.byte	0x04, 0x2f
        /*0002*/ 	.short	(.L_2 - .L_1)
	.align		4
.L_1:
        /*0004*/ 	.word	index@(attn_fwd)
        /*0008*/ 	.word	0x000000ff


	//----- nvinfo : EIATTR_FRAME_SIZE
	.align		4
.L_2:
        /*000c*/ 	.byte	0x04, 0x11
        /*000e*/ 	.short	(.L_4 - .L_3)
	.align		4
.L_3:
        /*0010*/ 	.word	index@(attn_fwd)
        /*0014*/ 	.word	0x00000148


	//----- nvinfo : EIATTR_MIN_STACK_SIZE
	.align		4
.L_4:
        /*0018*/ 	.byte	0x04, 0x12
        /*001a*/ 	.short	(.L_6 - .L_5)
	.align		4
.L_5:
        /*001c*/ 	.word	index@(attn_fwd)
        /*0020*/ 	.word	0x00000148
.L_6:


//--------------------- .nv.compat                --------------------------
	.section	.nv.compat,"",@"SHT_CUDA_COMPAT_INFO"
	.align	4
        /*0000*/ 	.byte	0x02, 0x09, 0x01, 0x00, 0x02, 0x02, 0x04, 0x00, 0x02, 0x05, 0x05, 0x00, 0x03, 0x07, 0x01, 0x01
        /*0010*/ 	.byte	0x02, 0x03, 0x00, 0x00, 0x02, 0x06, 0x01, 0x00, 0x04, 0x0b, 0x08, 0x00, 0x00, 0x00, 0x00, 0x00
        /*0020*/ 	.byte	0x00, 0x00, 0x00, 0x00


//--------------------- .nv.info.attn_fwd         --------------------------
	.section	.nv.info.attn_fwd,"",@"SHT_CUDA_INFO"
	.sectionflags	@""
	.align	4


	//----- nvinfo : EIATTR_CUDA_API_VERSION
	.align		4
        /*0000*/ 	.byte	0x04, 0x37
        /*0002*/ 	.short	(.L_8 - .L_7)
.L_7:
        /*0004*/ 	.word	0x00000082


	//----- nvinfo : EIATTR_KPARAM_INFO
	.align		4
.L_8:
        /*0008*/ 	.byte	0x04, 0x17
        /*000a*/ 	.short	(.L_10 - .L_9)
.L_9:
        /*000c*/ 	.word	0x00000000
        /*0010*/ 	.short	0x0019
        /*0012*/ 	.short	0x0080
        /*0014*/ 	.byte	0x00, 0xf4, 0x21, 0x00


	//----- nvinfo : EIATTR_KPARAM_INFO
	.align		4
.L_10:
        /*0018*/ 	.byte	0x04, 0x17
        /*001a*/ 	.short	(.L_12 - .L_11)
.L_11:
        /*001c*/ 	.word	0x00000000
        /*0020*/ 	.short	0x0018
        /*0022*/ 	.short	0x0078
        /*0024*/ 	.byte	0x00, 0xf4, 0x21, 0x00


	//----- nvinfo : EIATTR_KPARAM_INFO
	.align		4
.L_12:
        /*0028*/ 	.byte	0x04, 0x17
        /*002a*/ 	.short	(.L_14 - .L_13)
.L_13:
        /*002c*/ 	.word	0x00000000
        /*0030*/ 	.short	0x0017
        /*0032*/ 	.short	0x0070
        /*0034*/ 	.byte	0x00, 0xf0, 0x11, 0x00


	//----- nvinfo : EIATTR_KPARAM_INFO
	.align		4
.L_14:
        /*0038*/ 	.byte	0x04, 0x17
        /*003a*/ 	.short	(.L_16 - .L_15)
.L_15:
        /*003c*/ 	.word	0x00000000
        /*0040*/ 	.short	0x0016
        /*0042*/ 	.short	0x006c
        /*0044*/ 	.byte	0x00, 0xf0, 0x11, 0x00


	//----- nvinfo : EIATTR_KPARAM_INFO
	.align		4
.L_16:
        /*0048*/ 	.byte	0x04, 0x17
        /*004a*/ 	.short	(.L_18 - .L_17)
.L_17:
        /*004c*/ 	.word	0x00000000
        /*0050*/ 	.short	0x0015
        /*0052*/ 	.short	0x0068
        /*0054*/ 	.byte	0x00, 0xf0, 0x11, 0x00


	//----- nvinfo : EIATTR_KPARAM_INFO
	.align		4
.L_18:
        /*0058*/ 	.byte	0x04, 0x17
        /*005a*/ 	.short	(.L_20 - .L_19)
.L_19:
        /*005c*/ 	.word	0x00000000
        /*0060*/ 	.short	0x0014
        /*0062*/ 	.short	0x0064
        /*0064*/ 	.byte	0x00, 0xf0, 0x11, 0x00


	//----- nvinfo : EIATTR_KPARAM_INFO
	.align		4
.L_20:
        /*0068*/ 	.byte	0x04, 0x17
        /*006a*/ 	.short	(.L_22 - .L_21)
.L_21:
        /*006c*/ 	.word	0x00000000
        /*0070*/ 	.short	0x0013
        /*0072*/ 	.short	0x0060
        /*0074*/ 	.byte	0x00, 0xf0, 0x11, 0x00


	//----- nvinfo : EIATTR_KPARAM_INFO
	.align		4
.L_22:
        /*0078*/ 	.byte	0x04, 0x17
        /*007a*/ 	.short	(.L_24 - .L_23)
.L_23:
        /*007c*/ 	.word	0x00000000
        /*0080*/ 	.short	0x0012
        /*0082*/ 	.short	0x005c
        /*0084*/ 	.byte	0x00, 0xf0, 0x11, 0x00


	//----- nvinfo : EIATTR_KPARAM_INFO
	.align		4
.L_24:
        /*0088*/ 	.byte	0x04, 0x17
        /*008a*/ 	.short	(.L_26 - .L_25)
.L_25:
        /*008c*/ 	.word	0x00000000
        /*0090*/ 	.short	0x0011
        /*0092*/ 	.short	0x0058
        /*0094*/ 	.byte	0x00, 0xf0, 0x11, 0x00


	//----- nvinfo : EIATTR_KPARAM_INFO
	.align		4
.L_26:
        /*0098*/ 	.byte	0x04, 0x17
        /*009a*/ 	.short	(.L_28 - .L_27)
.L_27:
        /*009c*/ 	.word	0x00000000
        /*00a0*/ 	.short	0x0010
        /*00a2*/ 	.short	0x0054
        /*00a4*/ 	.byte	0x00, 0xf0, 0x11, 0x00


	//----- nvinfo : EIATTR_KPARAM_INFO
	.align		4
.L_28:
        /*00a8*/ 	.byte	0x04, 0x17
        /*00aa*/ 	.short	(.L_30 - .L_29)
.L_29:
        /*00ac*/ 	.word	0x00000000
        /*00b0*/ 	.short	0x000f
        /*00b2*/ 	.short	0x0050
        /*00b4*/ 	.byte	0x00, 0xf0, 0x11, 0x00


	//----- nvinfo : EIATTR_KPARAM_INFO
	.align		4
.L_30:
        /*00b8*/ 	.byte	0x04, 0x17
        /*00ba*/ 	.short	(.L_32 - .L_31)
.L_31:
        /*00bc*/ 	.word	0x00000000
        /*00c0*/ 	.short	0x000e
        /*00c2*/ 	.short	0x004c
        /*00c4*/ 	.byte	0x00, 0xf0, 0x11, 0x00


	//----- nvinfo : EIATTR_KPARAM_INFO
	.align		4
.L_32:
        /*00c8*/ 	.byte	0x04, 0x17
        /*00ca*/ 	.short	(.L_34 - .L_33)
.L_33:
        /*00cc*/ 	.word	0x00000000
        /*00d0*/ 	.short	0x000d
        /*00d2*/ 	.short	0x0048
        /*00d4*/ 	.byte	0x00, 0xf0, 0x11, 0x00


	//----- nvinfo : EIATTR_KPARAM_INFO
	.align		4
.L_34:
        /*00d8*/ 	.byte	0x04, 0x17
        /*00da*/ 	.short	(.L_36 - .L_35)
.L_35:
        /*00dc*/ 	.word	0x00000000
        /*00e0*/ 	.short	0x000c
        /*00e2*/ 	.short	0x0044
        /*00e4*/ 	.byte	0x00, 0xf0, 0x11, 0x00


	//----- nvinfo : EIATTR_KPARAM_INFO
	.align		4
.L_36:
        /*00e8*/ 	.byte	0x04, 0x17
        /*00ea*/ 	.short	(.L_38 - .L_37)
.L_37:
        /*00ec*/ 	.word	0x00000000
        /*00f0*/ 	.short	0x000b
        /*00f2*/ 	.short	0x0040
        /*00f4*/ 	.byte	0x00, 0xf0, 0x11, 0x00


	//----- nvinfo : EIATTR_KPARAM_INFO
	.align		4
.L_38:
        /*00f8*/ 	.byte	0x04, 0x17
        /*00fa*/ 	.short	(.L_40 - .L_39)
.L_39:
        /*00fc*/ 	.word	0x00000000
        /*0100*/ 	.short	0x000a
        /*0102*/ 	.short	0x003c
        /*0104*/ 	.byte	0x00, 0xf0, 0x11, 0x00


	//----- nvinfo : EIATTR_KPARAM_INFO
	.align		4
.L_40:
        /*0108*/ 	.byte	0x04, 0x17
        /*010a*/ 	.short	(.L_42 - .L_41)
.L_41:
        /*010c*/ 	.word	0x00000000
        /*0110*/ 	.short	0x0009
        /*0112*/ 	.short	0x0038
        /*0114*/ 	.byte	0x00, 0xf0, 0x11, 0x00


	//----- nvinfo : EIATTR_KPARAM_INFO
	.align		4
.L_42:
        /*0118*/ 	.byte	0x04, 0x17
        /*011a*/ 	.short	(.L_44 - .L_43)
.L_43:
        /*011c*/ 	.word	0x00000000
        /*0120*/ 	.short	0x0008
        /*0122*/ 	.short	0x0034
        /*0124*/ 	.byte	0x00, 0xf0, 0x11, 0x00


	//----- nvinfo : EIATTR_KPARAM_INFO
	.align		4
.L_44:
        /*0128*/ 	.byte	0x04, 0x17
        /*012a*/ 	.short	(.L_46 - .L_45)
.L_45:
        /*012c*/ 	.word	0x00000000
        /*0130*/ 	.short	0x0007
        /*0132*/ 	.short	0x0030
        /*0134*/ 	.byte	0x00, 0xf0, 0x11, 0x00


	//----- nvinfo : EIATTR_KPARAM_INFO
	.align		4
.L_46:
        /*0138*/ 	.byte	0x04, 0x17
        /*013a*/ 	.short	(.L_48 - .L_47)
.L_47:
        /*013c*/ 	.word	0x00000000
        /*0140*/ 	.short	0x0006
        /*0142*/ 	.short	0x002c
        /*0144*/ 	.byte	0x00, 0xf0, 0x11, 0x00


	//----- nvinfo : EIATTR_KPARAM_INFO
	.align		4
.L_48:
        /*0148*/ 	.byte	0x04, 0x17
        /*014a*/ 	.short	(.L_50 - .L_49)
.L_49:
        /*014c*/ 	.word	0x00000000
        /*0150*/ 	.short	0x0005
        /*0152*/ 	.short	0x0028
        /*0154*/ 	.byte	0x00, 0xf0, 0x11, 0x00


	//----- nvinfo : EIATTR_KPARAM_INFO
	.align		4
.L_50:
        /*0158*/ 	.byte	0x04, 0x17
        /*015a*/ 	.short	(.L_52 - .L_51)
.L_51:
        /*015c*/ 	.word	0x00000000
        /*0160*/ 	.short	0x0004
        /*0162*/ 	.short	0x0020
        /*0164*/ 	.byte	0x00, 0xf4, 0x21, 0x00


	//----- nvinfo : EIATTR_KPARAM_INFO
	.align		4
.L_52:
        /*0168*/ 	.byte	0x04, 0x17
        /*016a*/ 	.short	(.L_54 - .L_53)
.L_53:
        /*016c*/ 	.word	0x00000000
        /*0170*/ 	.short	0x0003
        /*0172*/ 	.short	0x0018
        /*0174*/ 	.byte	0x00, 0xf4, 0x21, 0x00


	//----- nvinfo : EIATTR_KPARAM_INFO
	.align		4
.L_54:
        /*0178*/ 	.byte	0x04, 0x17
        /*017a*/ 	.short	(.L_56 - .L_55)
.L_55:
        /*017c*/ 	.word	0x00000000
        /*0180*/ 	.short	0x0002
        /*0182*/ 	.short	0x0010
        /*0184*/ 	.byte	0x00, 0xf4, 0x21, 0x00


	//----- nvinfo : EIATTR_KPARAM_INFO
	.align		4
.L_56:
        /*0188*/ 	.byte	0x04, 0x17
        /*018a*/ 	.short	(.L_58 - .L_57)
.L_57:
        /*018c*/ 	.word	0x00000000
        /*0190*/ 	.short	0x0001
        /*0192*/ 	.short	0x0008
        /*0194*/ 	.byte	0x00, 0xf4, 0x21, 0x00


	//----- nvinfo : EIATTR_KPARAM_INFO
	.align		4
.L_58:
        /*0198*/ 	.byte	0x04, 0x17
        /*019a*/ 	.short	(.L_60 - .L_59)
.L_59:
        /*019c*/ 	.word	0x00000000
        /*01a0*/ 	.short	0x0000
        /*01a2*/ 	.short	0x0000
        /*01a4*/ 	.byte	0x00, 0xf4, 0x21, 0x00


	//----- nvinfo : EIATTR_SPARSE_MMA_MASK
	.align		4
.L_60:
        /*01a8*/ 	.byte	0x03, 0x50
        /*01aa*/ 	.short	0x0000


	//----- nvinfo : EIATTR_MAXREG_COUNT
	.align		4
        /*01ac*/ 	.byte	0x03, 0x1b
        /*01ae*/ 	.short	0x00ff


	//----- nvinfo : EIATTR_NUM_BARRIERS
	.align		4
        /*01b0*/ 	.byte	0x02, 0x4c
        /*01b2*/ 	.byte	0x01
	.zero		1


	//----- nvinfo : EIATTR_ANNOTATIONS
	.align		4
        /*01b4*/ 	.byte	0x04, 0x55
        /*01b6*/ 	.short	(.L_62 - .L_61)


	//   ....[0]....
.L_61:
        /*01b8*/ 	.word	0x00000001
        /*01bc*/ 	.byte	0xb0, 0x30, 0x00, 0x00, 0x01, 0x00, 0x00, 0x00, 0x60, 0x34, 0x00, 0x00, 0x01, 0x00, 0x00, 0x00
        /* <DEDUP_REMOVED lines=39> */
        /*043c*/ 	.byte	0xc0, 0x5c, 0x00, 0x00, 0x01, 0x00, 0x00, 0x00, 0xa0, 0x63, 0x00, 0x00


	//----- nvinfo : EIATTR_MERCURY_ISA_VERSION
	.align		4
.L_62:
        /*0448*/ 	.byte	0x03, 0x5f
        /*044a*/ 	.short	0x0101


	//----- nvinfo : EIATTR_COOP_GROUP_MASK_REGIDS
	.align		4
        /*044c*/ 	.byte	0x04, 0x29
        /*044e*/ 	.short	(.L_64 - .L_63)


	//   ....[0]....
.L_63:
        /*0450*/ 	.word	0xffffffff


	//   ....[1]....
        /*0454*/ 	.word	0xffffffff


	//   ....[2]....
        /*0458*/ 	.word	0xffffffff


	//   ....[3]....
        /*045c*/ 	.word	0xffffffff


	//   ....[4]....
        /*0460*/ 	.word	0xffffffff


	//   ....[5]....
        /*0464*/ 	.word	0xffffffff


	//   ....[6]....
        /*0468*/ 	.word	0xffffffff


	//   ....[7]....
        /*046c*/ 	.word	0xffffffff


	//----- nvinfo : EIATTR_COOP_GROUP_INSTR_OFFSETS
	.align		4
.L_64:
        /*0470*/ 	.byte	0x04, 0x28
        /*0472*/ 	.short	(.L_66 - .L_65)


	//   ....[0]....
.L_65:
        /*0474*/ 	.word	0x00005c90


	//   ....[1]....
        /*0478*/ 	.word	0x00005df0


	//   ....[2]....
        /*047c*/ 	.word	0x00005f10


	//   ....[3]....
        /*0480*/ 	.word	0x00005fc0


	//   ....[4]....
        /*0484*/ 	.word	0x00006e90


	//   ....[5]....
        /*0488*/ 	.word	0x00006ea0


	//   ....[6]....
        /*048c*/ 	.word	0x00006f00


	//   ....[7]....
        /*0490*/ 	.word	0x00006f20


	//----- nvinfo : EIATTR_EXIT_INSTR_OFFSETS
	.align		4
.L_66:
        /*0494*/ 	.byte	0x04, 0x1c
        /*0496*/ 	.short	(.L_68 - .L_67)


	//   ....[0]....
.L_67:
        /*0498*/ 	.word	0x0000c3b0


	//   ....[1]....
        /*049c*/ 	.word	0x0000c3e0


	//----- nvinfo : EIATTR_REQNTID
	.align		4
.L_68:
        /*04a0*/ 	.byte	0x04, 0x10
        /*04a2*/ 	.short	(.L_70 - .L_69)
.L_69:
        /*04a4*/ 	.word	0x00000100
        /*04a8*/ 	.word	0x00000001
        /*04ac*/ 	.word	0x00000001


	//----- nvinfo : EIATTR_CBANK_PARAM_SIZE
	.align		4
.L_70:
        /*04b0*/ 	.byte	0x03, 0x19
        /*04b2*/ 	.short	0x0088


	//----- nvinfo : EIATTR_PARAM_CBANK
	.align		4
        /*04b4*/ 	.byte	0x04, 0x0a
        /*04b6*/ 	.short	(.L_72 - .L_71)
	.align		4
.L_71:
        /*04b8*/ 	.word	index@(.nv.constant0.attn_fwd)
        /*04bc*/ 	.short	0x0210
        /*04be*/ 	.short	0x0088


	//----- nvinfo : EIATTR_SW_WAR
	.align		4
.L_72:
        /*04c0*/ 	.byte	0x04, 0x36
        /*04c2*/ 	.short	(.L_74 - .L_73)
.L_73:
        /*04c4*/ 	.word	0x00000008
.L_74:


//--------------------- .nv.callgraph             --------------------------
	.section	.nv.callgraph,"",@"SHT_CUDA_CALLGRAPH"
	.align	4
	.sectionentsize	8
	.align		4
        /*0000*/ 	.word	0x00000000
	.align		4
        /*0004*/ 	.word	0xffffffff
	.align		4
        /*0008*/ 	.word	0x00000000
	.align		4
        /*000c*/ 	.word	0xfffffffe
	.align		4
        /*0010*/ 	.word	0x00000000
	.align		4
        /*0014*/ 	.word	0xfffffffd
	.align		4
        /*0018*/ 	.word	0x00000000
	.align		4
        /*001c*/ 	.word	0xfffffffc


//--------------------- .nv.constant4             --------------------------
	.section	.nv.constant4,"a",@progbits
	.align	8
	.align		8
.nv.constant4:
        /*0000*/ 	.dword	_$_str


//--------------------- .text.attn_fwd            --------------------------
	.section	.text.attn_fwd,"ax",@progbits
	.align	128
        .global         attn_fwd
        .type           attn_fwd,@function
        .size           attn_fwd,(.L_x_3 - attn_fwd)
        .other          attn_fwd,@"STO_CUDA_ENTRY STV_DEFAULT"
attn_fwd:
.text.attn_fwd:
[----:B------:R-:W0:Y:S01]  /*0000*/  LDC R1, c[0x0][0x28] ;  /* 0x00000a00ff017b82 */ /* 0x000e220000000800 */
[----:B------:R-:W1:Y:S07]  /*0010*/  S2R R6, SR_CTAID.X ;  /* 0x0000000000067919 */ /* 0x000e6e0000002500 */
[----:B------:R-:W2:Y:S01]  /*0020*/  S2UR UR6, SR_CTAID.Y ;  /* 0x00000000000679c3 */ /* 0x000ea20000002600 */
[----:B------:R-:W-:Y:S01]  /*0030*/  ULDC.64 UR4, c[0x0][0x240] ;  /* 0x0000900000047ab9 */ /* 0x000fe20000000a00 */
[----:B0-----:R-:W-:Y:S01]  /*0040*/  VIADD R1, R1, 0xfffffeb8 ;  /* 0xfffffeb801017836 */ /* 0x001fe20000000000 */
[----:B------:R-:W0:Y:S05]  /*0050*/  S2R R168, SR_TID.X ;  /* 0x0000000000a87919 */ /* 0x000e2a0000002100 */
[----:B------:R-:W3:Y:S08]  /*0060*/  LDC R14, c[0x0][0x248] ;  /* 0x00009200ff0e7b82 */ /* 0x000ef00000000800 */
[----:B------:R-:W4:Y:S01]  /*0070*/  LDC.64 R8, c[0x0][0x210] ;  /* 0x00008400ff087b82 */ /* 0x000f220000000a00 */
[----:B--2---:R-:W-:-:S04]  /*0080*/  UIMAD UR4, UR6, UR4, URZ ;  /* 0x00000004060472a4 */ /* 0x004fc8000f8e023f */
[----:B------:R-:W-:Y:S01]  /*0090*/  USHF.L.U32 UR6, UR4, 0x1, URZ ;  /* 0x0000000104067899 */ /* 0x000fe2000800063f */
[----:B-1----:R-:W-:Y:S01]  /*00a0*/  IMAD.SHL.U32 R6, R6, 0x80, RZ ;  /* 0x0000008006067824 */ /* 0x002fe200078e00ff */
[----:B0-----:R-:W-:-:S04]  /*00b0*/  SHF.R.U32.HI R2, RZ, 0x7, R168 ;  /* 0x00000007ff027819 */ /* 0x001fc800000116a8 */
[----:B------:R-:W-:Y:S02]  /*00c0*/  LOP3.LUT R0, R6, 0x7f, R168, 0xf8, !PT ;  /* 0x0000007f06007812 */ /* 0x000fe400078ef8a8 */
[----:B------:R-:W-:-:S03]  /*00d0*/  SGXT.U32 R2, R2, 0x1 ;  /* 0x000000010202781a */ /* 0x000fc60000000000 */
[----:B------:R-:W-:Y:S01]  /*00e0*/  IMAD R0, R0, UR5, RZ ;  /* 0x0000000500007c24 */ /* 0x000fe2000f8e02ff */
[----:B------:R-:W-:Y:S01]  /*00f0*/  UIMAD.WIDE UR4, UR4, 0x2, URZ ;  /* 0x00000002040478a5 */ /* 0x000fe2000f8e023f */
[----:B---3--:R-:W-:Y:S02]  /*0100*/  IMAD R5, R2, R14, RZ ;  /* 0x0000000e02057224 */ /* 0x008fe400078e02ff */
[C---:B------:R-:W-:Y:S02]  /*0110*/  IMAD.SHL.U32 R3, R0.reuse, 0x2, RZ ;  /* 0x0000000200037824 */ /* 0x040fe400078e00ff */
[----:B------:R-:W-:-:S03]  /*0120*/  IMAD.HI R0, R0, 0x2, RZ ;  /* 0x0000000200007827 */ /* 0x000fc600078e02ff */
[----:B----4-:R-:W-:Y:S01]  /*0130*/  IADD3 R3, P0, P1, R3, UR6, R8 ;  /* 0x0000000603037c10 */ /* 0x010fe2000f91e008 */
[----:B------:R-:W-:Y:S01]  /*0140*/  IMAD R7, R14, 0x2, R5 ;  /* 0x000000020e077824 */ /* 0x000fe200078e0205 */
[----:B------:R-:W-:Y:S02]  /*0150*/  ULDC.64 UR6, c[0x0][0x208] ;  /* 0x0000820000067ab9 */ /* 0x000fe40000000a00 */
[----:B------:R-:W-:Y:S01]  /*0160*/  IADD3.X R0, R0, UR5, R9, P0, P1 ;  /* 0x0000000500007c10 */ /* 0x000fe200087e2409 */
[C---:B------:R-:W-:Y:S01]  /*0170*/  IMAD R13, R14.reuse, 0x2, R7 ;  /* 0x000000020e0d7824 */ /* 0x040fe200078e0207 */
[-C--:B------:R-:W-:Y:S02]  /*0180*/  LEA R8, P0, R5, R3.reuse, 0x1 ;  /* 0x0000000305087211 */ /* 0x080fe400078008ff */
[----:B------:R-:W-:Y:S02]  /*0190*/  LEA R10, P1, R7, R3, 0x1 ;  /* 0x00000003070a7211 */ /* 0x000fe400078208ff */
[-C--:B------:R-:W-:Y:S01]  /*01a0*/  LEA.HI.X.SX32 R9, R5, R0.reuse, 0x1, P0 ;  /* 0x0000000005097211 */ /* 0x080fe200000f0eff */
[----:B------:R-:W-:Y:S01]  /*01b0*/  IMAD R5, R14, 0x2, R13 ;  /* 0x000000020e057824 */ /* 0x000fe200078e020d */
[----:B------:R-:W-:-:S02]  /*01c0*/  LEA.HI.X.SX32 R11, R7, R0, 0x1, P1 ;  /* 0x00000000070b7211 */ /* 0x000fc400008f0eff */
[CC--:B------:R-:W-:Y:S01]  /*01d0*/  LEA R12, P0, R13.reuse, R3.reuse, 0x1 ;  /* 0x000000030d0c7211 */ /* 0x0c0fe200078008ff */
[C---:B------:R-:W-:Y:S01]  /*01e0*/  IMAD R7, R14.reuse, 0x2, R5 ;  /* 0x000000020e077824 */ /* 0x040fe200078e0205 */
[----:B------:R0:W2:Y:S02]  /*01f0*/  LDG.E.U16 R2, desc[UR6][R8.64] ;  /* 0x0000000608027981 */ /* 0x0000a4000c1e1500 */
[-C--:B------:R-:W-:Y:S01]  /*0200*/  LEA.HI.X.SX32 R13, R13, R0.reuse, 0x1, P0 ;  /* 0x000000000d0d7211 */ /* 0x080fe200000f0eff */
[C---:B------:R-:W-:Y:S01]  /*0210*/  IMAD R15, R14.reuse, 0x2, R7 ;  /* 0x000000020e0f7824 */ /* 0x040fe200078e0207 */
[-C--:B------:R-:W-:Y:S01]  /*0220*/  LEA R16, P0, R5, R3.reuse, 0x1 ;  /* 0x0000000305107211 */ /* 0x080fe200078008ff */
[----:B------:R1:W3:Y:S01]  /*0230*/  LDG.E.U16 R4, desc[UR6][R10.64] ;  /* 0x000000060a047981 */ /* 0x0002e2000c1e1500 */
[-C--:B------:R-:W-:Y:S02]  /*0240*/  LEA R18, P1, R7, R3.reuse, 0x1 ;  /* 0x0000000307127211 */ /* 0x080fe400078208ff */
[-C--:B------:R-:W-:Y:S01]  /*0250*/  LEA.HI.X.SX32 R17, R5, R0.reuse, 0x1, P0 ;  /* 0x0000000005117211 */ /* 0x080fe200000f0eff */
[C---:B0-----:R-:W-:Y:S01]  /*0260*/  IMAD R9, R14.reuse, 0x2, R15 ;  /* 0x000000020e097824 */ /* 0x041fe200078e020f */
[-C--:B------:R-:W-:Y:S01]  /*0270*/  LEA R20, P0, R15, R3.reuse, 0x1 ;  /* 0x000000030f147211 */ /* 0x080fe200078008ff */
[----:B------:R0:W4:Y:S01]  /*0280*/  LDG.E.U16 R5, desc[UR6][R12.64] ;  /* 0x000000060c057981 */ /* 0x000122000c1e1500 */
[-C--:B------:R-:W-:Y:S01]  /*0290*/  LEA.HI.X.SX32 R19, R7, R0.reuse, 0x1, P1 ;  /* 0x0000000007137211 */ /* 0x080fe200008f0eff */
[C---:B-1----:R-:W-:Y:S01]  /*02a0*/  IMAD R11, R14.reuse, 0x2, R9 ;  /* 0x000000020e0b7824 */ /* 0x042fe200078e0209 */
[----:B------:R-:W-:Y:S01]  /*02b0*/  LEA.HI.X.SX32 R21, R15, R0, 0x1, P0 ;  /* 0x000000000f157211 */ /* 0x000fe200000f0eff */
[----:B------:R1:W5:Y:S01]  /*02c0*/  LDG.E.U16 R7, desc[UR6][R16.64] ;  /* 0x0000000610077981 */ /* 0x000362000c1e1500 */
[----:B------:R-:W-:Y:S01]  /*02d0*/  LEA R22, P0, R9, R3, 0x1 ;  /* 0x0000000309167211 */ /* 0x000fe200078008ff */
[----:B------:R-:W-:-:S02]  /*02e0*/  IMAD R15, R14, 0x2, R11 ;  /* 0x000000020e0f7824 */ /* 0x000fc400078e020b */
[----:B------:R1:W3:Y:S01]  /*02f0*/  LDG.E.U16 R8, desc[UR6][R18.64] ;  /* 0x0000000612087981 */ /* 0x0002e2000c1e1500 */
[-C--:B------:R-:W-:Y:S01]  /*0300*/  LEA.HI.X.SX32 R23, R9, R0.reuse, 0x1, P0 ;  /* 0x0000000009177211 */ /* 0x080fe200000f0eff */
[C---:B0-----:R-:W-:Y:S01]  /*0310*/  IMAD R13, R14.reuse, 0x2, R15 ;  /* 0x000000020e0d7824 */ /* 0x041fe200078e020f */
[-C--:B------:R-:W-:Y:S01]  /*0320*/  LEA R26, P1, R15, R3.reuse, 0x1 ;  /* 0x000000030f1a7211 */ /* 0x080fe200078208ff */
[----:B------:R0:W4:Y:S01]  /*0330*/  LDG.E.U16 R9, desc[UR6][R20.64] ;  /* 0x0000000614097981 */ /* 0x000122000c1e1500 */
[-C--:B------:R-:W-:Y:S02]  /*0340*/  LEA R24, P0, R11, R3.reuse, 0x1 ;  /* 0x000000030b187211 */ /* 0x080fe400078008ff */
[-C--:B------:R-:W-:Y:S01]  /*0350*/  LEA.HI.X.SX32 R27, R15, R0.reuse, 0x1, P1 ;  /* 0x000000000f1b7211 */ /* 0x080fe200008f0eff */
[C---:B------:R-:W-:Y:S01]  /*0360*/  IMAD R15, R14.reuse, 0x2, R13 ;  /* 0x000000020e0f7824 */ /* 0x040fe200078e020d */
[----:B------:R-:W-:Y:S01]  /*0370*/  LEA.HI.X.SX32 R25, R11, R0, 0x1, P0 ;  /* 0x000000000b197211 */ /* 0x000fe200000f0eff */
[----:B------:R-:W5:Y:S01]  /*0380*/  LDG.E.U16 R10, desc[UR6][R22.64] ;  /* 0x00000006160a7981 */ /* 0x000f62000c1e1500 */
[----:B------:R-:W-:Y:S01]  /*0390*/  LEA R28, P0, R13, R3, 0x1 ;  /* 0x000000030d1c7211 */ /* 0x000fe200078008ff */
[----:B-1----:R-:W-:-:S02]  /*03a0*/  IMAD R17, R14, 0x2, R15 ;  /* 0x000000020e117824 */ /* 0x002fc400078e020f */
[----:B------:R1:W4:Y:S01]  /*03b0*/  LDG.E.U16 R12, desc[UR6][R26.64] ;  /* 0x000000061a0c7981 */ /* 0x000322000c1e1500 */
[-C--:B------:R-:W-:Y:S01]  /*03c0*/  LEA.HI.X.SX32 R29, R13, R0.reuse, 0x1, P0 ;  /* 0x000000000d1d7211 */ /* 0x080fe200000f0eff */
[C---:B------:R-:W-:Y:S01]  /*03d0*/  IMAD R31, R14.reuse, 0x2, R17 ;  /* 0x000000020e1f7824 */ /* 0x040fe200078e0211 */
[CC--:B------:R-:W-:Y:S01]  /*03e0*/  LEA R18, P0, R15.reuse, R3.reuse, 0x1 ;  /* 0x000000030f127211 */ /* 0x0c0fe200078008ff */
[----:B------:R1:W5:Y:S02]  /*03f0*/  LDG.E.U16 R11, desc[UR6][R24.64] ;  /* 0x00000006180b7981 */ /* 0x000364000c1e1500 */
[C---:B------:R-:W-:Y:S01]  /*0400*/  IMAD R33, R14.reuse, 0x2, R31 ;  /* 0x000000020e217824 */ /* 0x040fe200078e021f */
[-C--:B------:R-:W-:Y:S01]  /*0410*/  LEA.HI.X.SX32 R19, R15, R0.reuse, 0x1, P0 ;  /* 0x000000000f137211 */ /* 0x080fe200000f0eff */
[----:B------:R1:W5:Y:S01]  /*0420*/  LDG.E.U16 R13, desc[UR6][R28.64] ;  /* 0x000000061c0d7981 */ /* 0x000362000c1e1500 */
[-C--:B0-----:R-:W-:Y:S01]  /*0430*/  LEA R20, P0, R17, R3.reuse, 0x1 ;  /* 0x0000000311147211 */ /* 0x081fe200078008ff */
[----:B-1----:R-:W-:Y:S01]  /*0440*/  IMAD R27, R14, 0x2, R33 ;  /* 0x000000020e1b7824 */ /* 0x002fe200078e0221 */
[----:B------:R-:W-:Y:S01]  /*0450*/  LEA R22, P1, R31, R3, 0x1 ;  /* 0x000000031f167211 */ /* 0x000fe200078208ff */
[----:B------:R-:W5:Y:S01]  /*0460*/  LDG.E.U16 R15, desc[UR6][R18.64] ;  /* 0x00000006120f7981 */ /* 0x000f62000c1e1500 */
[----:B------:R-:W-:-:S02]  /*0470*/  LEA.HI.X.SX32 R21, R17, R0, 0x1, P0 ;  /* 0x0000000011157211 */ /* 0x000fc400000f0eff */
[-C--:B------:R-:W-:Y:S01]  /*0480*/  LEA R24, P0, R33, R3.reuse, 0x1 ;  /* 0x0000000321187211 */ /* 0x080fe200078008ff */
[C---:B------:R-:W-:Y:S01]  /*0490*/  IMAD R29, R14.reuse, 0x2, R27 ;  /* 0x000000020e1d7824 */ /* 0x040fe200078e021b */
[-C--:B------:R-:W-:Y:S01]  /*04a0*/  LEA.HI.X.SX32 R23, R31, R0.reuse, 0x1, P1 ;  /* 0x000000001f177211 */ /* 0x080fe200008f0eff */
[----:B------:R-:W5:Y:S01]  /*04b0*/  LDG.E.U16 R16, desc[UR6][R20.64] ;  /* 0x0000000614107981 */ /* 0x000f62000c1e1500 */
[-C--:B------:R-:W-:Y:S01]  /*04c0*/  LEA.HI.X.SX32 R25, R33, R0.reuse, 0x1, P0 ;  /* 0x0000000021197211 */ /* 0x080fe200000f0eff */
[C---:B------:R-:W-:Y:S01]  /*04d0*/  IMAD R31, R14.reuse, 0x2, R29 ;  /* 0x000000020e1f7824 */ /* 0x040fe200078e021d */
[CC--:B------:R-:W-:Y:S01]  /*04e0*/  LEA R26, P0, R27.reuse, R3.reuse, 0x1 ;  /* 0x000000031b1a7211 */ /* 0x0c0fe200078008ff */
[----:B------:R0:W5:Y:S02]  /*04f0*/  LDG.E.U16 R17, desc[UR6][R22.64] ;  /* 0x0000000616117981 */ /* 0x000164000c1e1500 */
[----:B------:R-:W-:Y:S01]  /*0500*/  IMAD R33, R14, 0x2, R31 ;  /* 0x000000020e217824 */ /* 0x000fe200078e021f */
[----:B------:R-:W-:Y:S01]  /*0510*/  LEA.HI.X.SX32 R27, R27, R0, 0x1, P0 ;  /* 0x000000001b1b7211 */ /* 0x000fe200000f0eff */
[----:B------:R1:W5:Y:S01]  /*0520*/  LDG.E.U16 R18, desc[UR6][R24.64] ;  /* 0x0000000618127981 */ /* 0x000362000c1e1500 */
[----:B------:R-:W-:-:S02]  /*0530*/  LEA R28, P0, R29, R3, 0x1 ;  /* 0x000000031d1c7211 */ /* 0x000fc400078008ff */
[-C--:B------:R-:W-:Y:S01]  /*0540*/  LEA R30, P1, R31, R3.reuse, 0x1 ;  /* 0x000000031f1e7211 */ /* 0x080fe200078208ff */
[----:B------:R1:W5:Y:S01]  /*0550*/  LDG.E.U16 R19, desc[UR6][R26.64] ;  /* 0x000000061a137981 */ /* 0x000362000c1e1500 */
[----:B------:R-:W-:Y:S01]  /*0560*/  LEA.HI.X.SX32 R29, R29, R0, 0x1, P0 ;  /* 0x000000001d1d7211 */ /* 0x000fe200000f0eff */
[----:B0-----:R-:W-:Y:S01]  /*0570*/  IMAD R23, R14, 0x2, R33 ;  /* 0x000000020e177824 */ /* 0x001fe200078e0221 */
[----:B------:R-:W-:-:S03]  /*0580*/  LEA R32, P0, R33, R3, 0x1 ;  /* 0x0000000321207211 */ /* 0x000fc600078008ff */
[C---:B-1----:R-:W-:Y:S01]  /*0590*/  IMAD R25, R14.reuse, 0x2, R23 ;  /* 0x000000020e197824 */ /* 0x042fe200078e0217 */
[-C--:B------:R-:W-:Y:S01]  /*05a0*/  LEA.HI.X.SX32 R33, R33, R0.reuse, 0x1, P0 ;  /* 0x0000000021217211 */ /* 0x080fe200000f0eff */
[----:B------:R0:W5:Y:S01]  /*05b0*/  LDG.E.U16 R20, desc[UR6][R28.64] ;  /* 0x000000061c147981 */ /* 0x000162000c1e1500 */
        /* <DEDUP_REMOVED lines=8> */
[----:B0-----:R-:W-:Y:S01]  /*0640*/  IMAD R29, R14, 0x2, R27 ;  /* 0x000000020e1d7824 */ /* 0x001fe200078e021b */
[----:B------:R-:W-:Y:S01]  /*0650*/  LEA.HI.X.SX32 R37, R25, R0, 0x1, P0 ;  /* 0x0000000019257211 */ /* 0x000fe200000f0eff */
[----:B------:R0:W5:Y:S01]  /*0660*/  LDG.E.U16 R23, desc[UR6][R34.64] ;  /* 0x0000000622177981 */ /* 0x000162000c1e1500 */
[----:B------:R-:W-:-:S02]  /*0670*/  LEA R40, P0, R27, R3, 0x1 ;  /* 0x000000031b287211 */ /* 0x000fc400078008ff */
[-C--:B------:R-:W-:Y:S01]  /*0680*/  LEA R38, P1, R39, R3.reuse, 0x1 ;  /* 0x0000000327267211 */ /* 0x080fe200078208ff */
[----:B------:R0:W5:Y:S01]  /*0690*/  LDG.E.U16 R24, desc[UR6][R36.64] ;  /* 0x0000000624187981 */ /* 0x000162000c1e1500 */
[-C--:B------:R-:W-:Y:S01]  /*06a0*/  LEA.HI.X.SX32 R41, R27, R0.reuse, 0x1, P0 ;  /* 0x000000001b297211 */ /* 0x080fe200000f0eff */
[C---:B------:R-:W-:Y:S01]  /*06b0*/  IMAD R27, R14.reuse, 0x2, R29 ;  /* 0x000000020e1b7824 */ /* 0x040fe200078e021d */
[-C--:B-1----:R-:W-:Y:S02]  /*06c0*/  LEA R30, P0, R29, R3.reuse, 0x1 ;  /* 0x000000031d1e7211 */ /* 0x082fe400078008ff */
[-C--:B------:R-:W-:Y:S01]  /*06d0*/  LEA.HI.X.SX32 R39, R39, R0.reuse, 0x1, P1 ;  /* 0x0000000027277211 */ /* 0x080fe200008f0eff */
[----:B------:R-:W5:Y:S01]  /*06e0*/  LDG.E.U16 R26, desc[UR6][R40.64] ;  /* 0x00000006281a7981 */ /* 0x000f62000c1e1500 */
[-C--:B------:R-:W-:Y:S01]  /*06f0*/  LEA.HI.X.SX32 R31, R29, R0.reuse, 0x1, P0 ;  /* 0x000000001d1f7211 */ /* 0x080fe200000f0eff */
[C---:B------:R-:W-:Y:S01]  /*0700*/  IMAD R29, R14.reuse, 0x2, R27 ;  /* 0x000000020e1d7824 */ /* 0x040fe200078e021b */
[C---:B------:R-:W-:Y:S01]  /*0710*/  LEA R32, P0, R27.reuse, R3, 0x1 ;  /* 0x000000031b207211 */ /* 0x040fe200078008ff */
[----:B------:R1:W5:Y:S02]  /*0720*/  LDG.E.U16 R25, desc[UR6][R38.64] ;  /* 0x0000000626197981 */ /* 0x000364000c1e1500 */
[----:B------:R-:W-:Y:S01]  /*0730*/  IMAD R43, R14, 0x2, R29 ;  /* 0x000000020e2b7824 */ /* 0x000fe200078e021d */
[----:B------:R-:W-:-:S02]  /*0740*/  LEA.HI.X.SX32 R33, R27, R0, 0x1, P0 ;  /* 0x000000001b217211 */ /* 0x000fc400000f0eff */
[-C--:B0-----:R-:W-:Y:S01]  /*0750*/  LEA R34, P1, R29, R3.reuse, 0x1 ;  /* 0x000000031d227211 */ /* 0x081fe200078208ff */
[----:B------:R-:W5:Y:S01]  /*0760*/  LDG.E.U16 R27, desc[UR6][R30.64] ;  /* 0x000000061e1b7981 */ /* 0x000f62000c1e1500 */
[----:B------:R-:W-:Y:S01]  /*0770*/  LEA R36, P0, R43, R3, 0x1 ;  /* 0x000000032b247211 */ /* 0x000fe200078008ff */
[----:B-1----:R-:W-:-:S03]  /*0780*/  IMAD R39, R14, 0x2, R43 ;  /* 0x000000020e277824 */ /* 0x002fc600078e022b */
[-C--:B------:R-:W-:Y:S01]  /*0790*/  LEA.HI.X.SX32 R37, R43, R0.reuse, 0x1, P0 ;  /* 0x000000002b257211 */ /* 0x080fe200000f0eff */
[----:B------:R-:W5:Y:S01]  /*07a0*/  LDG.E.U16 R28, desc[UR6][R32.64] ;  /* 0x00000006201c7981 */ /* 0x000f62000c1e1500 */
[C---:B------:R-:W-:Y:S01]  /*07b0*/  IMAD R41, R14.reuse, 0x2, R39 ;  /* 0x000000020e297824 */ /* 0x040fe200078e0227 */
[-C--:B------:R-:W-:Y:S02]  /*07c0*/  LEA R38, P0, R39, R3.reuse, 0x1 ;  /* 0x0000000327267211 */ /* 0x080fe400078008ff */
[----:B------:R-:W5:Y:S01]  /*07d0*/  LDG.E.U16 R30, desc[UR6][R36.64] ;  /* 0x00000006241e7981 */ /* 0x000f62000c1e1500 */
[C---:B------:R-:W-:Y:S01]  /*07e0*/  IMAD R43, R14.reuse, 0x2, R41 ;  /* 0x000000020e2b7824 */ /* 0x040fe200078e0229 */
[-C--:B------:R-:W-:Y:S02]  /*07f0*/  LEA.HI.X.SX32 R35, R29, R0.reuse, 0x1, P1 ;  /* 0x000000001d237211 */ /* 0x080fe400008f0eff */
[-C--:B------:R-:W-:Y:S01]  /*0800*/  LEA.HI.X.SX32 R39, R39, R0.reuse, 0x1, P0 ;  /* 0x0000000027277211 */ /* 0x080fe200000f0eff */
[----:B------:R-:W-:Y:S01]  /*0810*/  IMAD R45, R14, 0x2, R43 ;  /* 0x000000020e2d7824 */ /* 0x000fe200078e022b */
[CC--:B------:R-:W-:Y:S01]  /*0820*/  LEA R40, P0, R41.reuse, R3.reuse, 0x1 ;  /* 0x0000000329287211 */ /* 0x0c0fe200078008ff */
[----:B------:R0:W5:Y:S03]  /*0830*/  LDG.E.U16 R29, desc[UR6][R34.64] ;  /* 0x00000006221d7981 */ /* 0x000166000c1e1500 */
[----:B------:R-:W-:Y:S01]  /*0840*/  LEA.HI.X.SX32 R41, R41, R0, 0x1, P0 ;  /* 0x0000000029297211 */ /* 0x000fe200000f0eff */
[----:B------:R1:W5:Y:S01]  /*0850*/  LDG.E.U16 R31, desc[UR6][R38.64] ;  /* 0x00000006261f7981 */ /* 0x000362000c1e1500 */
[----:B------:R-:W-:-:S02]  /*0860*/  LEA R44, P0, R45, R3, 0x1 ;  /* 0x000000032d2c7211 */ /* 0x000fc400078008ff */
[----:B------:R-:W-:Y:S01]  /*0870*/  LEA R42, P1, R43, R3, 0x1 ;  /* 0x000000032b2a7211 */ /* 0x000fe200078208ff */
[----:B------:R1:W5:Y:S01]  /*0880*/  LDG.E.U16 R32, desc[UR6][R40.64] ;  /* 0x0000000628207981 */ /* 0x000362000c1e1500 */
[----:B0-----:R-:W-:Y:S01]  /*0890*/  IMAD R35, R14, 0x2, R45 ;  /* 0x000000020e237824 */ /* 0x001fe200078e022d */
[----:B------:R-:W-:-:S03]  /*08a0*/  LEA.HI.X.SX32 R45, R45, R0, 0x1, P0 ;  /* 0x000000002d2d7211 */ /* 0x000fc600000f0eff */
[C---:B------:R-:W-:Y:S01]  /*08b0*/  IMAD R37, R14.reuse, 0x2, R35 ;  /* 0x000000020e257824 */ /* 0x040fe200078e0223 */
[CC--:B------:R-:W-:Y:S01]  /*08c0*/  LEA R46, P0, R35.reuse, R3.reuse, 0x1 ;  /* 0x00000003232e7211 */ /* 0x0c0fe200078008ff */
[----:B------:R-:W5:Y:S02]  /*08d0*/  LDG.E.U16 R34, desc[UR6][R44.64] ;  /* 0x000000062c227981 */ /* 0x000f64000c1e1500 */
[C---:B------:R-:W-:Y:S01]  /*08e0*/  IMAD R51, R14.reuse, 0x2, R37 ;  /* 0x000000020e337824 */ /* 0x040fe200078e0225 */
[-C--:B------:R-:W-:Y:S02]  /*08f0*/  LEA.HI.X.SX32 R47, R35, R0.reuse, 0x1, P0 ;  /* 0x00000000232f7211 */ /* 0x080fe400000f0eff */
[-C--:B------:R-:W-:Y:S01]  /*0900*/  LEA R48, P0, R37, R3.reuse, 0x1 ;  /* 0x0000000325307211 */ /* 0x080fe200078008ff */
[C---:B-1----:R-:W-:Y:S01]  /*0910*/  IMAD R39, R14.reuse, 0x2, R51 ;  /* 0x000000020e277824 */ /* 0x042fe200078e0233 */
[-C--:B------:R-:W-:Y:S01]  /*0920*/  LEA.HI.X.SX32 R43, R43, R0.reuse, 0x1, P1 ;  /* 0x000000002b2b7211 */ /* 0x080fe200008f0eff */
[----:B------:R-:W5:Y:S01]  /*0930*/  LDG.E.U16 R35, desc[UR6][R46.64] ;  /* 0x000000062e237981 */ /* 0x000f62000c1e1500 */
[-C--:B------:R-:W-:Y:S01]  /*0940*/  LEA.HI.X.SX32 R49, R37, R0.reuse, 0x1, P0 ;  /* 0x0000000025317211 */ /* 0x080fe200000f0eff */
[C---:B------:R-:W-:Y:S01]  /*0950*/  IMAD R41, R14.reuse, 0x2, R39 ;  /* 0x000000020e297824 */ /* 0x040fe200078e0227 */
[CC--:B------:R-:W-:Y:S01]  /*0960*/  LEA R52, P0, R39.reuse, R3.reuse, 0x1 ;  /* 0x0000000327347211 */ /* 0x0c0fe200078008ff */
[----:B------:R0:W5:Y:S03]  /*0970*/  LDG.E.U16 R33, desc[UR6][R42.64] ;  /* 0x000000062a217981 */ /* 0x000166000c1e1500 */
[----:B------:R-:W-:Y:S01]  /*0980*/  LEA.HI.X.SX32 R53, R39, R0, 0x1, P0 ;  /* 0x0000000027357211 */ /* 0x000fe200000f0eff */
[----:B------:R-:W-:Y:S01]  /*0990*/  IMAD R39, R14, 0x2, R41 ;  /* 0x000000020e277824 */ /* 0x000fe200078e0229 */
[-C--:B------:R-:W-:Y:S01]  /*09a0*/  LEA R50, P1, R51, R3.reuse, 0x1 ;  /* 0x0000000333327211 */ /* 0x080fe200078208ff */
[----:B------:R1:W5:Y:S01]  /*09b0*/  LDG.E.U16 R36, desc[UR6][R48.64] ;  /* 0x0000000630247981 */ /* 0x000362000c1e1500 */
[----:B0-----:R-:W-:-:S03]  /*09c0*/  LEA R42, P0, R41, R3, 0x1 ;  /* 0x00000003292a7211 */ /* 0x001fc600078008ff */
[----:B------:R-:W5:Y:S01]  /*09d0*/  LDG.E.U16 R38, desc[UR6][R52.64] ;  /* 0x0000000634267981 */ /* 0x000f62000c1e1500 */
[----:B------:R-:W-:Y:S01]  /*09e0*/  LEA.HI.X.SX32 R43, R41, R0, 0x1, P0 ;  /* 0x00000000292b7211 */ /* 0x000fe200000f0eff */
[----:B------:R-:W-:Y:S01]  /*09f0*/  IMAD R41, R14, 0x2, R39 ;  /* 0x000000020e297824 */ /* 0x000fe200078e0227 */
[----:B------:R-:W-:-:S03]  /*0a00*/  LEA R44, P0, R39, R3, 0x1 ;  /* 0x00000003272c7211 */ /* 0x000fc600078008ff */
[C---:B------:R-:W-:Y:S01]  /*0a10*/  IMAD R55, R14.reuse, 0x2, R41 ;  /* 0x000000020e377824 */ /* 0x040fe200078e0229 */
[-C--:B------:R-:W-:Y:S02]  /*0a20*/  LEA.HI.X.SX32 R51, R51, R0.reuse, 0x1, P1 ;  /* 0x0000000033337211 */ /* 0x080fe400008f0eff */
[-C--:B------:R-:W-:Y:S01]  /*0a30*/  LEA.HI.X.SX32 R45, R39, R0.reuse, 0x1, P0 ;  /* 0x00000000272d7211 */ /* 0x080fe200000f0eff */
[C---:B------:R-:W-:Y:S01]  /*0a40*/  IMAD R57, R14.reuse, 0x2, R55 ;  /* 0x000000020e397824 */ /* 0x040fe200078e0237 */
[C---:B-1----:R-:W-:Y:S01]  /*0a50*/  LEA R48, P0, R55.reuse, R3, 0x1 ;  /* 0x0000000337307211 */ /* 0x042fe200078008ff */
[----:B------:R0:W5:Y:S02]  /*0a60*/  LDG.E.U16 R37, desc[UR6][R50.64] ;  /* 0x0000000632257981 */ /* 0x000164000c1e1500 */
[C---:B------:R-:W-:Y:S01]  /*0a70*/  IMAD R59, R14.reuse, 0x2, R57 ;  /* 0x000000020e3b7824 */ /* 0x040fe200078e0239 */
[----:B------:R-:W-:Y:S01]  /*0a80*/  LEA.HI.X.SX32 R49, R55, R0, 0x1, P0 ;  /* 0x0000000037317211 */ /* 0x000fe200000f0eff */
[----:B------:R-:W5:Y:S02]  /*0a90*/  LDG.E.U16 R39, desc[UR6][R42.64] ;  /* 0x000000062a277981 */ /* 0x000f64000c1e1500 */
[----:B------:R-:W-:-:S02]  /*0aa0*/  IMAD R55, R14, 0x2, R59 ;  /* 0x000000020e377824 */ /* 0x000fc400078e023b */
[----:B------:R-:W5:Y:S01]  /*0ab0*/  LDG.E.U16 R40, desc[UR6][R44.64] ;  /* 0x000000062c287981 */ /* 0x000f62000c1e1500 */
[----:B0-----:R-:W-:-:S04]  /*0ac0*/  LEA R50, P0, R57, R3, 0x1 ;  /* 0x0000000339327211 */ /* 0x001fc800078008ff */
[----:B------:R-:W-:Y:S01]  /*0ad0*/  LEA.HI.X.SX32 R51, R57, R0, 0x1, P0 ;  /* 0x0000000039337211 */ /* 0x000fe200000f0eff */
[C---:B------:R-:W-:Y:S01]  /*0ae0*/  IMAD R57, R14.reuse, 0x2, R55 ;  /* 0x000000020e397824 */ /* 0x040fe200078e0237 */
[----:B------:R0:W5:Y:S03]  /*0af0*/  LDG.E.U16 R42, desc[UR6][R48.64] ;  /* 0x00000006302a7981 */ /* 0x000166000c1e1500 */
[C---:B------:R-:W-:Y:S01]  /*0b00*/  IMAD R61, R14.reuse, 0x2, R57 ;  /* 0x000000020e3d7824 */ /* 0x040fe200078e0239 */
[----:B------:R-:W-:Y:S01]  /*0b10*/  LEA R52, P0, R59, R3, 0x1 ;  /* 0x000000033b347211 */ /* 0x000fe200078008ff */
[----:B------:R1:W5:Y:S02]  /*0b20*/  LDG.E.U16 R43, desc[UR6][R50.64] ;  /* 0x00000006322b7981 */ /* 0x000364000c1e1500 */
[----:B------:R-:W-:-:S04]  /*0b30*/  IMAD R63, R14, 0x2, R61 ;  /* 0x000000020e3f7824 */ /* 0x000fc800078e023d */
[----:B------:R-:W-:-:S04]  /*0b40*/  IMAD R65, R14, 0x2, R63 ;  /* 0x000000020e417824 */ /* 0x000fc800078e023f */
[----:B0-----:R-:W-:Y:S01]  /*0b50*/  IMAD R49, R14, 0x2, R65 ;  /* 0x000000020e317824 */ /* 0x001fe200078e0241 */
[----:B------:R-:W-:-:S03]  /*0b60*/  LEA.HI.X.SX32 R53, R59, R0, 0x1, P0 ;  /* 0x000000003b357211 */ /* 0x000fc600000f0eff */
[C---:B-1----:R-:W-:Y:S02]  /*0b70*/  IMAD R51, R14.reuse, 0x2, R49 ;  /* 0x000000020e337824 */ /* 0x042fe400078e0231 */
[----:B------:R0:W5:Y:S02]  /*0b80*/  LDG.E.U16 R44, desc[UR6][R52.64] ;  /* 0x00000006342c7981 */ /* 0x000164000c1e1500 */
[C---:B------:R-:W-:Y:S01]  /*0b90*/  IMAD R67, R14.reuse, 0x2, R51 ;  /* 0x000000020e437824 */ /* 0x040fe200078e0233 */
[-C--:B------:R-:W-:Y:S02]  /*0ba0*/  LEA R46, P1, R41, R3.reuse, 0x1 ;  /* 0x00000003292e7211 */ /* 0x080fe400078208ff */
[-C--:B------:R-:W-:Y:S01]  /*0bb0*/  LEA R56, P0, R57, R3.reuse, 0x1 ;  /* 0x0000000339387211 */ /* 0x080fe200078008ff */
[C---:B0-----:R-:W-:Y:S01]  /*0bc0*/  IMAD R53, R14.reuse, 0x2, R67 ;  /* 0x000000020e357824 */ /* 0x041fe200078e0243 */
[-C--:B------:R-:W-:Y:S02]  /*0bd0*/  LEA.HI.X.SX32 R47, R41, R0.reuse, 0x1, P1 ;  /* 0x00000000292f7211 */ /* 0x080fe400008f0eff */
[-C--:B------:R-:W-:Y:S01]  /*0be0*/  LEA.HI.X.SX32 R57, R57, R0.reuse, 0x1, P0 ;  /* 0x0000000039397211 */ /* 0x080fe200000f0eff */
[C---:B------:R-:W-:Y:S01]  /*0bf0*/  IMAD R69, R14.reuse, 0x2, R53 ;  /* 0x000000020e457824 */ /* 0x040fe200078e0235 */
[-C--:B------:R-:W-:Y:S01]  /*0c00*/  LEA R54, P1, R55, R3.reuse, 0x1 ;  /* 0x0000000337367211 */ /* 0x080fe200078208ff */
[----:B------:R-:W5:Y:S01]  /*0c10*/  LDG.E.U16 R41, desc[UR6][R46.64] ;  /* 0x000000062e297981 */ /* 0x000f62000c1e1500 */
[----:B------:R-:W-:Y:S01]  /*0c20*/  LEA R58, P0, R61, R3, 0x1 ;  /* 0x000000033d3a7211 */ /* 0x000fe200078008ff */
[----:B------:R-:W-:Y:S01]  /*0c30*/  IMAD R71, R14, 0x2, R69 ;  /* 0x000000020e477824 */ /* 0x000fe200078e0245 */
[----:B------:R-:W-:-:S02]  /*0c40*/  LEA.HI.X.SX32 R55, R55, R0, 0x1, P1 ;  /* 0x0000000037377211 */ /* 0x000fc400008f0eff */
[-C--:B------:R-:W-:Y:S01]  /*0c50*/  LEA.HI.X.SX32 R59, R61, R0.reuse, 0x1, P0 ;  /* 0x000000003d3b7211 */ /* 0x080fe200000f0eff */
[C---:B------:R-:W-:Y:S01]  /*0c60*/  IMAD R73, R14.reuse, 0x2, R71 ;  /* 0x000000020e497824 */ /* 0x040fe200078e0247 */
[CC--:B------:R-:W-:Y:S01]  /*0c70*/  LEA R60, P0, R63.reuse, R3.reuse, 0x1 ;  /* 0x000000033f3c7211 */ /* 0x0c0fe200078008ff */
[----:B------:R0:W5:Y:S02]  /*0c80*/  LDG.E.U16 R45, desc[UR6][R54.64] ;  /* 0x00000006362d7981 */ /* 0x000164000c1e1500 */
[C---:B------:R-:W-:Y:S01]  /*0c90*/  IMAD R75, R14.reuse, 0x2, R73 ;  /* 0x000000020e4b7824 */ /* 0x040fe200078e0249 */
[----:B------:R-:W-:Y:S01]  /*0ca0*/  LEA.HI.X.SX32 R61, R63, R0, 0x1, P0 ;  /* 0x000000003f3d7211 */ /* 0x000fe200000f0eff */
[----:B------:R1:W5:Y:S02]  /*0cb0*/  LDG.E.U16 R46, desc[UR6][R56.64] ;  /* 0x00000006382e7981 */ /* 0x000364000c1e1500 */
[----:B------:R-:W-:Y:S01]  /*0cc0*/  IMAD R77, R14, 0x2, R75 ;  /* 0x000000020e4d7824 */ /* 0x000fe200078e024b */
[-C--:B------:R-:W-:Y:S01]  /*0cd0*/  LEA R62, P1, R65, R3.reuse, 0x1 ;  /* 0x00000003413e7211 */ /* 0x080fe200078208ff */
[----:B------:R1:W5:Y:S01]  /*0ce0*/  LDG.E.U16 R47, desc[UR6][R58.64] ;  /* 0x000000063a2f7981 */ /* 0x000362000c1e1500 */
[----:B0-----:R-:W-:-:S03]  /*0cf0*/  LEA R54, P0, R49, R3, 0x1 ;  /* 0x0000000331367211 */ /* 0x001fc600078008ff */
[----:B------:R0:W5:Y:S01]  /*0d00*/  LDG.E.U16 R48, desc[UR6][R60.64] ;  /* 0x000000063c307981 */ /* 0x000162000c1e1500 */
[-C--:B------:R-:W-:Y:S02]  /*0d10*/  LEA.HI.X.SX32 R55, R49, R0.reuse, 0x1, P0 ;  /* 0x0000000031377211 */ /* 0x080fe400000f0eff */
[-C--:B-1----:R-:W-:Y:S01]  /*0d20*/  LEA R56, P0, R51, R3.reuse, 0x1 ;  /* 0x0000000333387211 */ /* 0x082fe200078008ff */
[C---:B------:R-:W-:Y:S01]  /*0d30*/  IMAD R79, R14.reuse, 0x2, R77 ;  /* 0x000000020e4f7824 */ /* 0x040fe200078e024d */
[-C--:B------:R-:W-:Y:S01]  /*0d40*/  LEA.HI.X.SX32 R63, R65, R0.reuse, 0x1, P1 ;  /* 0x00000000413f7211 */ /* 0x080fe200008f0eff */
[----:B------:R-:W5:Y:S01]  /*0d50*/  LDG.E.U16 R50, desc[UR6][R54.64] ;  /* 0x0000000636327981 */ /* 0x000f62000c1e1500 */
[-C--:B------:R-:W-:Y:S02]  /*0d60*/  LEA.HI.X.SX32 R57, R51, R0.reuse, 0x1, P0 ;  /* 0x0000000033397211 */ /* 0x080fe400000f0eff */
[CC--:B------:R-:W-:Y:S01]  /*0d70*/  LEA R58, P0, R67.reuse, R3.reuse, 0x1 ;  /* 0x00000003433a7211 */ /* 0x0c0fe200078008ff */
[C---:B------:R-:W-:Y:S01]  /*0d80*/  IMAD R81, R14.reuse, 0x2, R79 ;  /* 0x000000020e517824 */ /* 0x040fe200078e024f */
[----:B------:R1:W5:Y:S02]  /*0d90*/  LDG.E.U16 R49, desc[UR6][R62.64] ;  /* 0x000000063e317981 */ /* 0x000364000c1e1500 */
[-C--:B------:R-:W-:Y:S01]  /*0da0*/  LEA.HI.X.SX32 R59, R67, R0.reuse, 0x1, P0 ;  /* 0x00000000433b7211 */ /* 0x080fe200000f0eff */
[C---:B------:R-:W-:Y:S01]  /*0db0*/  IMAD R83, R14.reuse, 0x2, R81 ;  /* 0x000000020e537824 */ /* 0x040fe200078e0251 */
[-C--:B0-----:R-:W-:Y:S01]  /*0dc0*/  LEA R60, P0, R69, R3.reuse, 0x1 ;  /* 0x00000003453c7211 */ /* 0x081fe200078008ff */
[----:B------:R-:W5:Y:S01]  /*0dd0*/  LDG.E.U16 R51, desc[UR6][R56.64] ;  /* 0x0000000638337981 */ /* 0x000f62000c1e1500 */
[-C--:B------:R-:W-:Y:S01]  /*0de0*/  LEA R64, P1, R53, R3.reuse, 0x1 ;  /* 0x0000000335407211 */ /* 0x080fe200078208ff */
[C---:B------:R-:W-:Y:S01]  /*0df0*/  IMAD R85, R14.reuse, 0x2, R83 ;  /* 0x000000020e557824 */ /* 0x040fe200078e0253 */
[-C--:B------:R-:W-:Y:S01]  /*0e00*/  LEA.HI.X.SX32 R61, R69, R0.reuse, 0x1, P0 ;  /* 0x00000000453d7211 */ /* 0x080fe200000f0eff */
[----:B------:R-:W5:Y:S01]  /*0e10*/  LDG.E.U16 R52, desc[UR6][R58.64] ;  /* 0x000000063a347981 */ /* 0x000f62000c1e1500 */
[----:B-1----:R-:W-:Y:S01]  /*0e20*/  LEA R62, P0, R71, R3, 0x1 ;  /* 0x00000003473e7211 */ /* 0x002fe200078008ff */
[----:B------:R-:W-:Y:S01]  /*0e30*/  IMAD R87, R14, 0x2, R85 ;  /* 0x000000020e577824 */ /* 0x000fe200078e0255 */
[-C--:B------:R-:W-:Y:S01]  /*0e40*/  LEA.HI.X.SX32 R65, R53, R0.reuse, 0x1, P1 ;  /* 0x0000000035417211 */ /* 0x080fe200008f0eff */
[----:B------:R-:W5:Y:S01]  /*0e50*/  LDG.E.U16 R54, desc[UR6][R60.64] ;  /* 0x000000063c367981 */ /* 0x000f62000c1e1500 */
[----:B------:R-:W-:-:S02]  /*0e60*/  LEA.HI.X.SX32 R63, R71, R0, 0x1, P0 ;  /* 0x00000000473f7211 */ /* 0x000fc400000f0eff */
[CC--:B------:R-:W-:Y:S01]  /*0e70*/  LEA R66, P0, R73.reuse, R3.reuse, 0x1 ;  /* 0x0000000349427211 */ /* 0x0c0fe200078008ff */
[C---:B------:R-:W-:Y:S01]  /*0e80*/  IMAD R89, R14.reuse, 0x2, R87 ;  /* 0x000000020e597824 */ /* 0x040fe200078e0257 */
[----:B------:R0:W5:Y:S02]  /*0e90*/  LDG.E.U16 R53, desc[UR6][R64.64] ;  /* 0x0000000640357981 */ /* 0x000164000c1e1500 */
[-C--:B------:R-:W-:Y:S01]  /*0ea0*/  LEA.HI.X.SX32 R67, R73, R0.reuse, 0x1, P0 ;  /* 0x0000000049437211 */ /* 0x080fe200000f0eff */
[C---:B------:R-:W-:Y:S01]  /*0eb0*/  IMAD R91, R14.reuse, 0x2, R89 ;  /* 0x000000020e5b7824 */ /* 0x040fe200078e0259 */
[-C--:B------:R-:W-:Y:S01]  /*0ec0*/  LEA R68, P1, R75, R3.reuse, 0x1 ;  /* 0x000000034b447211 */ /* 0x080fe200078208ff */
[----:B------:R-:W5:Y:S01]  /*0ed0*/  LDG.E.U16 R55, desc[UR6][R62.64] ;  /* 0x000000063e377981 */ /* 0x000f62000c1e1500 */
[C---:B0-----:R-:W-:Y:S01]  /*0ee0*/  LEA R64, P0, R77.reuse, R3, 0x1 ;  /* 0x000000034d407211 */ /* 0x041fe200078008ff */
[----:B------:R-:W-:Y:S02]  /*0ef0*/  IMAD R93, R14, 0x2, R91 ;  /* 0x000000020e5d7824 */ /* 0x000fe400078e025b */
[----:B------:R0:W5:Y:S01]  /*0f00*/  LDG.E.U16 R56, desc[UR6][R66.64] ;  /* 0x0000000642387981 */ /* 0x000162000c1e1500 */
[----:B------:R-:W-:-:S02]  /*0f10*/  LEA.HI.X.SX32 R65, R77, R0, 0x1, P0 ;  /* 0x000000004d417211 */ /* 0x000fc400000f0eff */
[-C--:B------:R-:W-:Y:S02]  /*0f20*/  LEA R70, P0, R79, R3.reuse, 0x1 ;  /* 0x000000034f467211 */ /* 0x080fe400078008ff */
[-C--:B------:R-:W-:Y:S01]  /*0f30*/  LEA.HI.X.SX32 R69, R75, R0.reuse, 0x1, P1 ;  /* 0x000000004b457211 */ /* 0x080fe200008f0eff */
[----:B------:R-:W5:Y:S01]  /*0f40*/  LDG.E.U16 R58, desc[UR6][R64.64] ;  /* 0x00000006403a7981 */ /* 0x000f62000c1e1500 */
[-C--:B------:R-:W-:Y:S01]  /*0f50*/  LEA.HI.X.SX32 R71, R79, R0.reuse, 0x1, P0 ;  /* 0x000000004f477211 */ /* 0x080fe200000f0eff */
[C---:B------:R-:W-:Y:S01]  /*0f60*/  IMAD R79, R14.reuse, 0x2, R93 ;  /* 0x000000020e4f7824 */ /* 0x040fe200078e025d */
[-C--:B------:R-:W-:Y:S01]  /*0f70*/  LEA R72, P0, R81, R3.reuse, 0x1 ;  /* 0x0000000351487211 */ /* 0x080fe200078008ff */
[----:B------:R1:W5:Y:S02]  /*0f80*/  LDG.E.U16 R57, desc[UR6][R68.64] ;  /* 0x0000000644397981 */ /* 0x000364000c1e1500 */
[C---:B------:R-:W-:Y:S01]  /*0f90*/  IMAD R95, R14.reuse, 0x2, R79 ;  /* 0x000000020e5f7824 */ /* 0x040fe200078e024f */
[----:B------:R-:W-:Y:S01]  /*0fa0*/  LEA R74, P1, R83, R3, 0x1 ;  /* 0x00000003534a7211 */ /* 0x000fe200078208ff */
[----:B------:R2:W5:Y:S01]  /*0fb0*/  LDG.E.U16 R59, desc[UR6][R70.64] ;  /* 0x00000006463b7981 */ /* 0x000562000c1e1500 */
[-C--:B------:R-:W-:Y:S01]  /*0fc0*/  LEA.HI.X.SX32 R73, R81, R0.reuse, 0x1, P0 ;  /* 0x0000000051497211 */ /* 0x080fe200000f0eff */
[----:B------:R-:W-:Y:S01]  /*0fd0*/  IMAD R81, R14, 0x2, R95 ;  /* 0x000000020e517824 */ /* 0x000fe200078e025f */
[----:B------:R-:W-:-:S02]  /*0fe0*/  LEA.HI.X.SX32 R75, R83, R0, 0x1, P1 ;  /* 0x00000000534b7211 */ /* 0x000fc400008f0eff */
[-C--:B0-----:R-:W-:Y:S01]  /*0ff0*/  LEA R66, P0, R85, R3.reuse, 0x1 ;  /* 0x0000000355427211 */ /* 0x081fe200078008ff */
[C---:B------:R-:W-:Y:S01]  /*1000*/  IMAD R83, R14.reuse, 0x2, R81 ;  /* 0x000000020e537824 */ /* 0x040fe200078e0251 */
[-C--:B------:R-:W-:Y:S01]  /*1010*/  LEA R76, P1, R91, R3.reuse, 0x1 ;  /* 0x000000035b4c7211 */ /* 0x080fe200078208ff */
[----:B------:R0:W5:Y:S01]  /*1020*/  LDG.E.U16 R60, desc[UR6][R72.64] ;  /* 0x00000006483c7981 */ /* 0x000162000c1e1500 */
[-C--:B------:R-:W-:Y:S01]  /*1030*/  LEA.HI.X.SX32 R67, R85, R0.reuse, 0x1, P0 ;  /* 0x0000000055437211 */ /* 0x080fe200000f0eff */
[C---:B------:R-:W-:Y:S01]  /*1040*/  IMAD R85, R14.reuse, 0x2, R83 ;  /* 0x000000020e557824 */ /* 0x040fe200078e0253 */
[CC--:B-1----:R-:W-:Y:S01]  /*1050*/  LEA R68, P0, R87.reuse, R3.reuse, 0x1 ;  /* 0x0000000357447211 */ /* 0x0c2fe200078008ff */
[----:B------:R1:W5:Y:S02]  /*1060*/  LDG.E.U16 R61, desc[UR6][R74.64] ;  /* 0x000000064a3d7981 */ /* 0x000364000c1e1500 */
[C---:B------:R-:W-:Y:S01]  /*1070*/  IMAD R97, R14.reuse, 0x2, R85 ;  /* 0x000000020e617824 */ /* 0x040fe200078e0255 */
[-C--:B------:R-:W-:Y:S01]  /*1080*/  LEA.HI.X.SX32 R69, R87, R0.reuse, 0x1, P0 ;  /* 0x0000000057457211 */ /* 0x080fe200000f0eff */
[----:B------:R-:W5:Y:S02]  /*1090*/  LDG.E.U16 R62, desc[UR6][R66.64] ;  /* 0x00000006423e7981 */ /* 0x000f64000c1e1500 */
[C---:B------:R-:W-:Y:S01]  /*10a0*/  IMAD R87, R14.reuse, 0x2, R97 ;  /* 0x000000020e577824 */ /* 0x040fe200078e0261 */
[C---:B--2---:R-:W-:Y:S01]  /*10b0*/  LEA R70, P0, R89.reuse, R3, 0x1 ;  /* 0x0000000359467211 */ /* 0x044fe200078008ff */
[----:B------:R-:W2:Y:S02]  /*10c0*/  LDG.E.U16 R63, desc[UR6][R68.64] ;  /* 0x00000006443f7981 */ /* 0x000ea4000c1e1500 */
[----:B------:R-:W-:Y:S01]  /*10d0*/  IMAD R99, R14, 0x2, R87 ;  /* 0x000000020e637824 */ /* 0x000fe200078e0257 */
[----:B------:R-:W-:-:S03]  /*10e0*/  LEA.HI.X.SX32 R71, R89, R0, 0x1, P0 ;  /* 0x0000000059477211 */ /* 0x000fc600000f0eff */
[C---:B------:R-:W-:Y:S01]  /*10f0*/  IMAD R89, R14.reuse, 0x2, R99 ;  /* 0x000000020e597824 */ /* 0x040fe200078e0263 */
[-C--:B------:R-:W-:Y:S01]  /*1100*/  LEA.HI.X.SX32 R77, R91, R0.reuse, 0x1, P1 ;  /* 0x000000005b4d7211 */ /* 0x080fe200008f0eff */
[----:B------:R-:W2:Y:S01]  /*1110*/  LDG.E.U16 R64, desc[UR6][R70.64] ;  /* 0x0000000646407981 */ /* 0x000ea2000c1e1500 */
[CC--:B0-----:R-:W-:Y:S01]  /*1120*/  LEA R72, P0, R93.reuse, R3.reuse, 0x1 ;  /* 0x000000035d487211 */ /* 0x0c1fe200078008ff */
[C---:B------:R-:W-:Y:S02]  /*1130*/  IMAD R91, R14.reuse, 0x2, R89 ;  /* 0x000000020e5b7824 */ /* 0x040fe400078e0259 */
[----:B------:R0:W2:Y:S01]  /*1140*/  LDG.E.U16 R65, desc[UR6][R76.64] ;  /* 0x000000064c417981 */ /* 0x0000a2000c1e1500 */
[----:B------:R-:W-:Y:S01]  /*1150*/  LEA.HI.X.SX32 R73, R93, R0, 0x1, P0 ;  /* 0x000000005d497211 */ /* 0x000fe200000f0eff */
[----:B------:R-:W-:Y:S01]  /*1160*/  IMAD R93, R14, 0x2, R91 ;  /* 0x000000020e5d7824 */ /* 0x000fe200078e025b */
[----:B-1----:R-:W-:-:S03]  /*1170*/  LEA R74, P0, R79, R3, 0x1 ;  /* 0x000000034f4a7211 */ /* 0x002fc600078008ff */
[C---:B------:R-:W-:Y:S01]  /*1180*/  IMAD R101, R14.reuse, 0x2, R93 ;  /* 0x000000020e657824 */ /* 0x040fe200078e025d */
[-C--:B------:R-:W-:Y:S01]  /*1190*/  LEA.HI.X.SX32 R75, R79, R0.reuse, 0x1, P0 ;  /* 0x000000004f4b7211 */ /* 0x080fe200000f0eff */
[----:B------:R-:W2:Y:S01]  /*11a0*/  LDG.E.U16 R66, desc[UR6][R72.64] ;  /* 0x0000000648427981 */ /* 0x000ea2000c1e1500 */
[-C--:B------:R-:W-:Y:S01]  /*11b0*/  LEA R78, P0, R95, R3.reuse, 0x1 ;  /* 0x000000035f4e7211 */ /* 0x080fe200078008ff */
[C---:B------:R-:W-:Y:S01]  /*11c0*/  IMAD R103, R14.reuse, 0x2, R101 ;  /* 0x000000020e677824 */ /* 0x040fe200078e0265 */
[----:B------:R-:W-:Y:S01]  /*11d0*/  LEA R80, P1, R81, R3, 0x1 ;  /* 0x0000000351507211 */ /* 0x000fe200078208ff */
[----:B------:R-:W2:Y:S01]  /*11e0*/  LDG.E.U16 R67, desc[UR6][R74.64] ;  /* 0x000000064a437981 */ /* 0x000ea2000c1e1500 */
[----:B------:R-:W-:Y:S01]  /*11f0*/  LEA.HI.X.SX32 R79, R95, R0, 0x1, P0 ;  /* 0x000000005f4f7211 */ /* 0x000fe200000f0eff */
[----:B------:R-:W-:-:S04]  /*1200*/  IMAD R95, R14, 0x2, R103 ;  /* 0x000000020e5f7824 */ /* 0x000fc800078e0267 */
[C---:B------:R-:W-:Y:S01]  /*1210*/  IMAD R105, R14.reuse, 0x2, R95 ;  /* 0x000000020e697824 */ /* 0x040fe200078e025f */
[----:B0-----:R-:W-:Y:S01]  /*1220*/  LEA R76, P0, R83, R3, 0x1 ;  /* 0x00000003534c7211 */ /* 0x001fe200078008ff */
[----:B------:R0:W2:Y:S02]  /*1230*/  LDG.E.U16 R68, desc[UR6][R78.64] ;  /* 0x000000064e447981 */ /* 0x0000a4000c1e1500 */
[----:B------:R-:W-:-:S04]  /*1240*/  IMAD R107, R14, 0x2, R105 ;  /* 0x000000020e6b7824 */ /* 0x000fc800078e0269 */
[----:B------:R-:W-:-:S04]  /*1250*/  IMAD R109, R14, 0x2, R107 ;  /* 0x000000020e6d7824 */ /* 0x000fc800078e026b */
[----:B------:R-:W-:Y:S01]  /*1260*/  IMAD R111, R14, 0x2, R109 ;  /* 0x000000020e6f7824 */ /* 0x000fe200078e026d */
[----:B------:R-:W-:-:S03]  /*1270*/  LEA.HI.X.SX32 R77, R83, R0, 0x1, P0 ;  /* 0x00000000534d7211 */ /* 0x000fc600000f0eff */
[C---:B------:R-:W-:Y:S01]  /*1280*/  IMAD R113, R14.reuse, 0x2, R111 ;  /* 0x000000020e717824 */ /* 0x040fe200078e026f */
[CC--:B------:R-:W-:Y:S01]  /*1290*/  LEA R82, P0, R85.reuse, R3.reuse, 0x1 ;  /* 0x0000000355527211 */ /* 0x0c0fe200078008ff */
[----:B------:R-:W2:Y:S02]  /*12a0*/  LDG.E.U16 R70, desc[UR6][R76.64] ;  /* 0x000000064c467981 */ /* 0x000ea4000c1e1500 */
[C---:B------:R-:W-:Y:S01]  /*12b0*/  IMAD R115, R14.reuse, 0x2, R113 ;  /* 0x000000020e737824 */ /* 0x040fe200078e0271 */
[-C--:B------:R-:W-:Y:S02]  /*12c0*/  LEA.HI.X.SX32 R83, R85, R0.reuse, 0x1, P0 ;  /* 0x0000000055537211 */ /* 0x080fe400000f0eff */
[-C--:B------:R-:W-:Y:S01]  /*12d0*/  LEA R84, P0, R97, R3.reuse, 0x1 ;  /* 0x0000000361547211 */ /* 0x080fe200078008ff */
[C---:B------:R-:W-:Y:S01]  /*12e0*/  IMAD R117, R14.reuse, 0x2, R115 ;  /* 0x000000020e757824 */ /* 0x040fe200078e0273 */
[-C--:B------:R-:W-:Y:S01]  /*12f0*/  LEA.HI.X.SX32 R81, R81, R0.reuse, 0x1, P1 ;  /* 0x0000000051517211 */ /* 0x080fe200008f0eff */
[----:B------:R-:W2:Y:S01]  /*1300*/  LDG.E.U16 R71, desc[UR6][R82.64] ;  /* 0x0000000652477981 */ /* 0x000ea2000c1e1500 */
[-C--:B------:R-:W-:Y:S01]  /*1310*/  LEA.HI.X.SX32 R85, R97, R0.reuse, 0x1, P0 ;  /* 0x0000000061557211 */ /* 0x080fe200000f0eff */
[C---:B------:R-:W-:Y:S01]  /*1320*/  IMAD R119, R14.reuse, 0x2, R117 ;  /* 0x000000020e777824 */ /* 0x040fe200078e0275 */
[C---:B0-----:R-:W-:Y:S01]  /*1330*/  LEA R78, P0, R99.reuse, R3, 0x1 ;  /* 0x00000003634e7211 */ /* 0x041fe200078008ff */
[----:B------:R0:W2:Y:S02]  /*1340*/  LDG.E.U16 R69, desc[UR6][R80.64] ;  /* 0x0000000650457981 */ /* 0x0000a4000c1e1500 */
[C---:B------:R-:W-:Y:S01]  /*1350*/  IMAD R121, R14.reuse, 0x2, R119 ;  /* 0x000000020e797824 */ /* 0x040fe200078e0277 */
[----:B------:R-:W-:Y:S01]  /*1360*/  LEA.HI.X.SX32 R79, R99, R0, 0x1, P0 ;  /* 0x00000000634f7211 */ /* 0x000fe200000f0eff */
[----:B------:R1:W2:Y:S02]  /*1370*/  LDG.E.U16 R72, desc[UR6][R84.64] ;  /* 0x0000000654487981 */ /* 0x0002a4000c1e1500 */
[----:B------:R-:W-:-:S02]  /*1380*/  IMAD R123, R14, 0x2, R121 ;  /* 0x000000020e7b7824 */ /* 0x000fc400078e0279 */
[----:B------:R3:W2:Y:S01]  /*1390*/  LDG.E.U16 R74, desc[UR6][R78.64] ;  /* 0x000000064e4a7981 */ /* 0x0006a2000c1e1500 */
[----:B0-----:R-:W-:Y:S01]  /*13a0*/  LEA R80, P0, R89, R3, 0x1 ;  /* 0x0000000359507211 */ /* 0x001fe200078008ff */
[----:B------:R-:W-:-:S03]  /*13b0*/  IMAD R125, R14, 0x2, R123 ;  /* 0x000000020e7d7824 */ /* 0x000fc600078e027b */
[-C--:B------:R-:W-:Y:S02]  /*13c0*/  LEA.HI.X.SX32 R81, R89, R0.reuse, 0x1, P0 ;  /* 0x0000000059517211 */ /* 0x080fe400000f0eff */
[CC--:B------:R-:W-:Y:S01]  /*13d0*/  LEA R82, P0, R91.reuse, R3.reuse, 0x1 ;  /* 0x000000035b527211 */ /* 0x0c0fe200078008ff */
[C---:B------:R-:W-:Y:S02]  /*13e0*/  IMAD R127, R14.reuse, 0x2, R125 ;  /* 0x000000020e7f7824 */ /* 0x040fe400078e027d */
[----:B------:R0:W2:Y:S01]  /*13f0*/  LDG.E.U16 R75, desc[UR6][R80.64] ;  /* 0x00000006504b7981 */ /* 0x0000a2000c1e1500 */
[-C--:B------:R-:W-:Y:S02]  /*1400*/  LEA.HI.X.SX32 R83, R91, R0.reuse, 0x1, P0 ;  /* 0x000000005b537211 */ /* 0x080fe400000f0eff */
[-C--:B-1----:R-:W-:Y:S02]  /*1410*/  LEA R84, P0, R101, R3.reuse, 0x1 ;  /* 0x0000000365547211 */ /* 0x082fe400078008ff */
[-C--:B------:R-:W-:Y:S01]  /*1420*/  LEA R86, P1, R87, R3.reuse, 0x1 ;  /* 0x0000000357567211 */ /* 0x080fe200078208ff */
[----:B------:R-:W2:Y:S01]  /*1430*/  LDG.E.U16 R76, desc[UR6][R82.64] ;  /* 0x00000006524c7981 */ /* 0x000ea2000c1e1500 */
[----:B------:R-:W-:Y:S01]  /*1440*/  LEA.HI.X.SX32 R85, R101, R0, 0x1, P0 ;  /* 0x0000000065557211 */ /* 0x000fe200000f0eff */
[----:B------:R-:W-:Y:S01]  /*1450*/  IMAD R101, R14, 0x2, R127 ;  /* 0x000000020e657824 */ /* 0x000fe200078e027f */
[----:B---3--:R-:W-:-:S03]  /*1460*/  LEA R78, P0, R103, R3, 0x1 ;  /* 0x00000003674e7211 */ /* 0x008fc600078008ff */
[C---:B------:R-:W-:Y:S01]  /*1470*/  IMAD R129, R14.reuse, 0x2, R101 ;  /* 0x000000020e817824 */ /* 0x040fe200078e0265 */
[-C--:B------:R-:W-:Y:S01]  /*1480*/  LEA.HI.X.SX32 R79, R103, R0.reuse, 0x1, P0 ;  /* 0x00000000674f7211 */ /* 0x080fe200000f0eff */
[----:B------:R-:W3:Y:S01]  /*1490*/  LDG.E.U16 R90, desc[UR6][R84.64] ;  /* 0x00000006545a7981 */ /* 0x000ee2000c1e1500 */
[-C--:B0-----:R-:W-:Y:S01]  /*14a0*/  LEA R80, P0, R95, R3.reuse, 0x1 ;  /* 0x000000035f507211 */ /* 0x081fe200078008ff */
[C---:B------:R-:W-:Y:S01]  /*14b0*/  IMAD R131, R14.reuse, 0x2, R129 ;  /* 0x000000020e837824 */ /* 0x040fe200078e0281 */
[-C--:B------:R-:W-:Y:S01]  /*14c0*/  LEA.HI.X.SX32 R87, R87, R0.reuse, 0x1, P1 ;  /* 0x0000000057577211 */ /* 0x080fe200008f0eff */
[----:B------:R-:W3:Y:S01]  /*14d0*/  LDG.E.U16 R91, desc[UR6][R78.64] ;  /* 0x000000064e5b7981 */ /* 0x000ee2000c1e1500 */
[----:B------:R-:W-:Y:S01]  /*14e0*/  LEA.HI.X.SX32 R81, R95, R0, 0x1, P0 ;  /* 0x000000005f517211 */ /* 0x000fe200000f0eff */
[C---:B------:R-:W-:Y:S02]  /*14f0*/  IMAD R95, R14.reuse, 0x2, R131 ;  /* 0x000000020e5f7824 */ /* 0x040fe400078e0283 */
[----:B------:R0:W3:Y:S02]  /*1500*/  LDG.E.U16 R73, desc[UR6][R86.64] ;  /* 0x0000000656497981 */ /* 0x0000e4000c1e1500 */
[C---:B------:R-:W-:Y:S01]  /*1510*/  IMAD R133, R14.reuse, 0x2, R95 ;  /* 0x000000020e857824 */ /* 0x040fe200078e025f */
[-C--:B------:R-:W-:Y:S01]  /*1520*/  LEA R88, P1, R93, R3.reuse, 0x1 ;  /* 0x000000035d587211 */ /* 0x080fe200078208ff */
[----:B------:R1:W3:Y:S02]  /*1530*/  LDG.E.U16 R92, desc[UR6][R80.64] ;  /* 0x00000006505c7981 */ /* 0x0002e4000c1e1500 */
[----:B------:R-:W-:Y:S01]  /*1540*/  IMAD R135, R14, 0x2, R133 ;  /* 0x000000020e877824 */ /* 0x000fe200078e0285 */
[----:B0-----:R-:W-:-:S03]  /*1550*/  LEA R86, P0, R107, R3, 0x1 ;  /* 0x000000036b567211 */ /* 0x001fc600078008ff */
[C---:B------:R-:W-:Y:S01]  /*1560*/  IMAD R137, R14.reuse, 0x2, R135 ;  /* 0x000000020e897824 */ /* 0x040fe200078e0287 */
[-C--:B------:R-:W-:Y:S02]  /*1570*/  LEA.HI.X.SX32 R87, R107, R0.reuse, 0x1, P0 ;  /* 0x000000006b577211 */ /* 0x080fe400000f0eff */
[-C--:B------:R-:W-:Y:S01]  /*1580*/  LEA R84, P0, R109, R3.reuse, 0x1 ;  /* 0x000000036d547211 */ /* 0x080fe200078008ff */
[C---:B------:R-:W-:Y:S01]  /*1590*/  IMAD R107, R14.reuse, 0x2, R137 ;  /* 0x000000020e6b7824 */ /* 0x040fe200078e0289 */
[-C--:B------:R-:W-:Y:S01]  /*15a0*/  LEA.HI.X.SX32 R89, R93, R0.reuse, 0x1, P1 ;  /* 0x000000005d597211 */ /* 0x080fe200008f0eff */
[----:B------:R-:W3:Y:S01]  /*15b0*/  LDG.E.U16 R96, desc[UR6][R86.64] ;  /* 0x0000000656607981 */ /* 0x000ee2000c1e1500 */
[-C--:B------:R-:W-:Y:S02]  /*15c0*/  LEA.HI.X.SX32 R85, R109, R0.reuse, 0x1, P0 ;  /* 0x000000006d557211 */ /* 0x080fe400000f0eff */
[-C--:B------:R-:W-:Y:S01]  /*15d0*/  LEA R78, P0, R111, R3.reuse, 0x1 ;  /* 0x000000036f4e7211 */ /* 0x080fe200078008ff */
[C---:B------:R-:W-:Y:S01]  /*15e0*/  IMAD R139, R14.reuse, 0x2, R107 ;  /* 0x000000020e8b7824 */ /* 0x040fe200078e026b */
[-C--:B------:R-:W-:Y:S01]  /*15f0*/  LEA R82, P1, R105, R3.reuse, 0x1 ;  /* 0x0000000369527211 */ /* 0x080fe200078208ff */
[----:B------:R0:W3:Y:S01]  /*1600*/  LDG.E.U16 R77, desc[UR6][R88.64] ;  /* 0x00000006584d7981 */ /* 0x0000e2000c1e1500 */
[-C--:B------:R-:W-:Y:S01]  /*1610*/  LEA.HI.X.SX32 R79, R111, R0.reuse, 0x1, P0 ;  /* 0x000000006f4f7211 */ /* 0x080fe200000f0eff */
[----:B------:R-:W-:Y:S01]  /*1620*/  IMAD R141, R14, 0x2, R139 ;  /* 0x000000020e8d7824 */ /* 0x000fe200078e028b */
[----:B-1----:R-:W-:Y:S01]  /*1630*/  LEA R80, P0, R115, R3, 0x1 ;  /* 0x0000000373507211 */ /* 0x002fe200078008ff */
[----:B------:R-:W3:Y:S01]  /*1640*/  LDG.E.U16 R97, desc[UR6][R84.64] ;  /* 0x0000000654617981 */ /* 0x000ee2000c1e1500 */
[----:B------:R-:W-:-:S02]  /*1650*/  LEA.HI.X.SX32 R83, R105, R0, 0x1, P1 ;  /* 0x0000000069537211 */ /* 0x000fc400008f0eff */
[----:B------:R-:W-:Y:S01]  /*1660*/  LEA.HI.X.SX32 R81, R115, R0, 0x1, P0 ;  /* 0x0000000073517211 */ /* 0x000fe200000f0eff */
[C---:B------:R-:W-:Y:S01]  /*1670*/  IMAD R115, R14.reuse, 0x2, R141 ;  /* 0x000000020e737824 */ /* 0x040fe200078e028d */
[----:B------:R-:W3:Y:S04]  /*1680*/  LDG.E.U16 R98, desc[UR6][R78.64] ;  /* 0x000000064e627981 */ /* 0x000ee8000c1e1500 */
[----:B------:R1:W3:Y:S01]  /*1690*/  LDG.E.U16 R93, desc[UR6][R82.64] ;  /* 0x00000006525d7981 */ /* 0x0002e2000c1e1500 */
[----:B------:R-:W-:Y:S01]  /*16a0*/  IMAD R109, R14, 0x2, R115 ;  /* 0x000000020e6d7824 */ /* 0x000fe200078e0273 */
[-C--:B0-----:R-:W-:Y:S02]  /*16b0*/  LEA R88, P1, R113, R3.reuse, 0x1 ;  /* 0x0000000371587211 */ /* 0x081fe400078208ff */
[----:B------:R0:W3:Y:S01]  /*16c0*/  LDG.E.U16 R102, desc[UR6][R80.64] ;  /* 0x0000000650667981 */ /* 0x0000e2000c1e1500 */
[----:B-1----:R-:W-:-:S04]  /*16d0*/  LEA R82, P0, R117, R3, 0x1 ;  /* 0x0000000375527211 */ /* 0x002fc800078008ff */
[----:B------:R-:W-:Y:S01]  /*16e0*/  LEA.HI.X.SX32 R83, R117, R0, 0x1, P0 ;  /* 0x0000000075537211 */ /* 0x000fe200000f0eff */
[----:B------:R-:W-:Y:S01]  /*16f0*/  IMAD R117, R14, 0x2, R109 ;  /* 0x000000020e757824 */ /* 0x000fe200078e026d */
[----:B------:R-:W-:-:S03]  /*1700*/  LEA R84, P0, R119, R3, 0x1 ;  /* 0x0000000377547211 */ /* 0x000fc600078008ff */
[C---:B------:R-:W-:Y:S01]  /*1710*/  IMAD R143, R14.reuse, 0x2, R117 ;  /* 0x000000020e8f7824 */ /* 0x040fe200078e0275 */
[-C--:B------:R-:W-:Y:S01]  /*1720*/  LEA.HI.X.SX32 R89, R113, R0.reuse, 0x1, P1 ;  /* 0x0000000071597211 */ /* 0x080fe200008f0eff */
[----:B------:R1:W3:Y:S01]  /*1730*/  LDG.E.U16 R103, desc[UR6][R82.64] ;  /* 0x0000000652677981 */ /* 0x0002e2000c1e1500 */
[-C--:B------:R-:W-:Y:S02]  /*1740*/  LEA R86, P1, R121, R3.reuse, 0x1 ;  /* 0x0000000379567211 */ /* 0x080fe400078208ff */
[-C--:B------:R-:W-:Y:S01]  /*1750*/  LEA.HI.X.SX32 R85, R119, R0.reuse, 0x1, P0 ;  /* 0x0000000077557211 */ /* 0x080fe200000f0eff */
[C---:B------:R-:W-:Y:S01]  /*1760*/  IMAD R119, R14.reuse, 0x2, R143 ;  /* 0x000000020e777824 */ /* 0x040fe200078e028f */
[-C--:B------:R-:W-:Y:S01]  /*1770*/  LEA R78, P0, R123, R3.reuse, 0x1 ;  /* 0x000000037b4e7211 */ /* 0x080fe200078008ff */
[----:B------:R-:W3:Y:S01]  /*1780*/  LDG.E.U16 R99, desc[UR6][R88.64] ;  /* 0x0000000658637981 */ /* 0x000ee2000c1e1500 */
[-C--:B------:R-:W-:Y:S01]  /*1790*/  LEA.HI.X.SX32 R87, R121, R0.reuse, 0x1, P1 ;  /* 0x0000000079577211 */ /* 0x080fe200008f0eff */
[C---:B------:R-:W-:Y:S01]  /*17a0*/  IMAD R121, R14.reuse, 0x2, R119 ;  /* 0x000000020e797824 */ /* 0x040fe200078e0277 */
[----:B------:R-:W-:Y:S01]  /*17b0*/  LEA.HI.X.SX32 R79, R123, R0, 0x1, P0 ;  /* 0x000000007b4f7211 */ /* 0x000fe200000f0eff */
[----:B------:R4:W3:Y:S01]  /*17c0*/  LDG.E.U16 R104, desc[UR6][R84.64] ;  /* 0x0000000654687981 */ /* 0x0008e2000c1e1500 */
[----:B0-----:R-:W-:Y:S01]  /*17d0*/  LEA R80, P0, R125, R3, 0x1 ;  /* 0x000000037d507211 */ /* 0x001fe200078008ff */
[----:B------:R-:W-:-:S02]  /*17e0*/  IMAD R123, R14, 0x2, R121 ;  /* 0x000000020e7b7824 */ /* 0x000fc400078e0279 */
[----:B------:R0:W3:Y:S01]  /*17f0*/  LDG.E.U16 R105, desc[UR6][R86.64] ;  /* 0x0000000656697981 */ /* 0x0000e2000c1e1500 */
[-C--:B------:R-:W-:Y:S01]  /*1800*/  LEA.HI.X.SX32 R81, R125, R0.reuse, 0x1, P0 ;  /* 0x000000007d517211 */ /* 0x080fe200000f0eff */
[C---:B------:R-:W-:Y:S01]  /*1810*/  IMAD R125, R14.reuse, 0x2, R123 ;  /* 0x000000020e7d7824 */ /* 0x040fe200078e027b */
[-C--:B-1----:R-:W-:Y:S01]  /*1820*/  LEA R82, P0, R127, R3.reuse, 0x1 ;  /* 0x000000037f527211 */ /* 0x082fe200078008ff */
[----:B------:R1:W3:Y:S02]  /*1830*/  LDG.E.U16 R106, desc[UR6][R78.64] ;  /* 0x000000064e6a7981 */ /* 0x0002e4000c1e1500 */
[C---:B------:R-:W-:Y:S01]  /*1840*/  IMAD R145, R14.reuse, 0x2, R125 ;  /* 0x000000020e917824 */ /* 0x040fe200078e027d */
[----:B----4-:R-:W-:Y:S01]  /*1850*/  LEA R84, P1, R101, R3, 0x1 ;  /* 0x0000000365547211 */ /* 0x010fe200078208ff */
[----:B------:R4:W3:Y:S01]  /*1860*/  LDG.E.U16 R108, desc[UR6][R80.64] ;  /* 0x00000006506c7981 */ /* 0x0008e2000c1e1500 */
[-C--:B------:R-:W-:Y:S01]  /*1870*/  LEA.HI.X.SX32 R83, R127, R0.reuse, 0x1, P0 ;  /* 0x000000007f537211 */ /* 0x080fe200000f0eff */
[----:B------:R-:W-:Y:S01]  /*1880*/  IMAD R127, R14, 0x2, R145 ;  /* 0x000000020e7f7824 */ /* 0x000fe200078e0291 */
[----:B------:R-:W-:-:S02]  /*1890*/  LEA.HI.X.SX32 R85, R101, R0, 0x1, P1 ;  /* 0x0000000065557211 */ /* 0x000fc400008f0eff */
[-C--:B0-----:R-:W-:Y:S01]  /*18a0*/  LEA R86, P0, R129, R3.reuse, 0x1 ;  /* 0x0000000381567211 */ /* 0x081fe200078008ff */
[C---:B------:R-:W-:Y:S01]  /*18b0*/  IMAD R101, R14.reuse, 0x2, R127 ;  /* 0x000000020e657824 */ /* 0x040fe200078e027f */
[-C--:B-1----:R-:W-:Y:S01]  /*18c0*/  LEA R78, P1, R95, R3.reuse, 0x1 ;  /* 0x000000035f4e7211 */ /* 0x082fe200078208ff */
[----:B------:R-:W3:Y:S01]  /*18d0*/  LDG.E.U16 R111, desc[UR6][R84.64] ;  /* 0x00000006546f7981 */ /* 0x000ee2000c1e1500 */
[-C--:B------:R-:W-:Y:S01]  /*18e0*/  LEA.HI.X.SX32 R87, R129, R0.reuse, 0x1, P0 ;  /* 0x0000000081577211 */ /* 0x080fe200000f0eff */
[C---:B------:R-:W-:Y:S01]  /*18f0*/  IMAD R129, R14.reuse, 0x2, R101 ;  /* 0x000000020e817824 */ /* 0x040fe200078e0265 */
[CC--:B------:R-:W-:Y:S01]  /*1900*/  LEA R88, P0, R131.reuse, R3.reuse, 0x1 ;  /* 0x0000000383587211 */ /* 0x0c0fe200078008ff */
[----:B------:R0:W3:Y:S02]  /*1910*/  LDG.E.U16 R110, desc[UR6][R82.64] ;  /* 0x00000006526e7981 */ /* 0x0000e4000c1e1500 */
[C---:B------:R-:W-:Y:S01]  /*1920*/  IMAD R147, R14.reuse, 0x2, R129 ;  /* 0x000000020e937824 */ /* 0x040fe200078e0281 */
[-C--:B------:R-:W-:Y:S01]  /*1930*/  LEA.HI.X.SX32 R89, R131, R0.reuse, 0x1, P0 ;  /* 0x0000000083597211 */ /* 0x080fe200000f0eff */
[----:B------:R1:W3:Y:S02]  /*1940*/  LDG.E.U16 R112, desc[UR6][R86.64] ;  /* 0x0000000656707981 */ /* 0x0002e4000c1e1500 */
[C---:B------:R-:W-:Y:S01]  /*1950*/  IMAD R131, R14.reuse, 0x2, R147 ;  /* 0x000000020e837824 */ /* 0x040fe200078e0293 */
[-C--:B------:R-:W-:Y:S01]  /*1960*/  LEA.HI.X.SX32 R79, R95, R0.reuse, 0x1, P1 ;  /* 0x000000005f4f7211 */ /* 0x080fe200008f0eff */
[----:B------:R-:W3:Y:S01]  /*1970*/  LDG.E.U16 R113, desc[UR6][R88.64] ;  /* 0x0000000658717981 */ /* 0x000ee2000c1e1500 */
[-C--:B----4-:R-:W-:Y:S01]  /*1980*/  LEA R80, P0, R133, R3.reuse, 0x1 ;  /* 0x0000000385507211 */ /* 0x090fe200078008ff */
[C---:B------:R-:W-:Y:S01]  /*1990*/  IMAD R95, R14.reuse, 0x2, R131 ;  /* 0x000000020e5f7824 */ /* 0x040fe200078e0283 */
[-C--:B0-----:R-:W-:Y:S01]  /*19a0*/  LEA R82, P1, R137, R3.reuse, 0x1 ;  /* 0x0000000389527211 */ /* 0x081fe200078208ff */
[----:B------:R0:W4:Y:S01]  /*19b0*/  LDG.E.U16 R114, desc[UR6][R78.64] ;  /* 0x000000064e727981 */ /* 0x000122000c1e1500 */
[----:B------:R-:W-:Y:S01]  /*19c0*/  LEA.HI.X.SX32 R81, R133, R0, 0x1, P0 ;  /* 0x0000000085517211 */ /* 0x000fe200000f0eff */
[----:B------:R-:W-:Y:S01]  /*19d0*/  IMAD R133, R14, 0x2, R95 ;  /* 0x000000020e857824 */ /* 0x000fe200078e025f */
[----:B------:R-:W-:-:S03]  /*19e0*/  LEA R84, P0, R135, R3, 0x1 ;  /* 0x0000000387547211 */ /* 0x000fc600078008ff */
[C---:B------:R-:W-:Y:S01]  /*19f0*/  IMAD R149, R14.reuse, 0x2, R133 ;  /* 0x000000020e957824 */ /* 0x040fe200078e0285 */
[-C--:B------:R-:W-:Y:S01]  /*1a00*/  LEA.HI.X.SX32 R85, R135, R0.reuse, 0x1, P0 ;  /* 0x0000000087557211 */ /* 0x080fe200000f0eff */
[----:B------:R0:W4:Y:S02]  /*1a10*/  LDG.E.U16 R116, desc[UR6][R80.64] ;  /* 0x0000000650747981 */ /* 0x000124000c1e1500 */
[C---:B------:R-:W-:Y:S01]  /*1a20*/  IMAD R135, R14.reuse, 0x2, R149 ;  /* 0x000000020e877824 */ /* 0x040fe200078e0295 */
[-C--:B------:R-:W-:Y:S01]  /*1a30*/  LEA.HI.X.SX32 R83, R137, R0.reuse, 0x1, P1 ;  /* 0x0000000089537211 */ /* 0x080fe200008f0eff */
[----:B------:R0:W4:Y:S01]  /*1a40*/  LDG.E.U16 R118, desc[UR6][R84.64] ;  /* 0x0000000654767981 */ /* 0x000122000c1e1500 */
[-C--:B-1----:R-:W-:Y:S01]  /*1a50*/  LEA R86, P0, R139, R3.reuse, 0x1 ;  /* 0x000000038b567211 */ /* 0x082fe200078008ff */
[C---:B------:R-:W-:Y:S01]  /*1a60*/  IMAD R137, R14.reuse, 0x2, R135 ;  /* 0x000000020e897824 */ /* 0x040fe200078e0287 */
[-C--:B0-----:R-:W-:Y:S01]  /*1a70*/  LEA R78, P1, R123, R3.reuse, 0x1 ;  /* 0x000000037b4e7211 */ /* 0x081fe200078208ff */
[----:B------:R-:W4:Y:S01]  /*1a80*/  LDG.E.U16 R120, desc[UR6][R82.64] ;  /* 0x0000000652787981 */ /* 0x000f22000c1e1500 */
[----:B------:R-:W-:Y:S01]  /*1a90*/  LEA.HI.X.SX32 R87, R139, R0, 0x1, P0 ;  /* 0x000000008b577211 */ /* 0x000fe200000f0eff */
[----:B------:R-:W-:Y:S01]  /*1aa0*/  IMAD R139, R14, 0x2, R137 ;  /* 0x000000020e8b7824 */ /* 0x000fe200078e0289 */
[----:B------:R-:W-:-:S03]  /*1ab0*/  LEA R88, P0, R117, R3, 0x1 ;  /* 0x0000000375587211 */ /* 0x000fc600078008ff */
[C---:B------:R-:W-:Y:S01]  /*1ac0*/  IMAD R151, R14.reuse, 0x2, R139 ;  /* 0x000000020e977824 */ /* 0x040fe200078e028b */
[-C--:B------:R-:W-:Y:S01]  /*1ad0*/  LEA.HI.X.SX32 R89, R117, R0.reuse, 0x1, P0 ;  /* 0x0000000075597211 */ /* 0x080fe200000f0eff */
[----:B------:R0:W4:Y:S01]  /*1ae0*/  LDG.E.U16 R122, desc[UR6][R86.64] ;  /* 0x00000006567a7981 */ /* 0x000122000c1e1500 */
[-C--:B------:R-:W-:Y:S01]  /*1af0*/  LEA R80, P0, R101, R3.reuse, 0x1 ;  /* 0x0000000365507211 */ /* 0x080fe200078008ff */
[C---:B------:R-:W-:Y:S01]  /*1b00*/  IMAD R117, R14.reuse, 0x2, R151 ;  /* 0x000000020e757824 */ /* 0x040fe200078e0297 */
[-C--:B------:R-:W-:Y:S01]  /*1b10*/  LEA.HI.X.SX32 R79, R123, R0.reuse, 0x1, P1 ;  /* 0x000000007b4f7211 */ /* 0x080fe200008f0eff */
[----:B------:R1:W4:Y:S01]  /*1b20*/  LDG.E.U16 R124, desc[UR6][R88.64] ;  /* 0x00000006587c7981 */ /* 0x000322000c1e1500 */
[-C--:B------:R-:W-:Y:S01]  /*1b30*/  LEA.HI.X.SX32 R81, R101, R0.reuse, 0x1, P0 ;  /* 0x0000000065517211 */ /* 0x080fe200000f0eff */
[C---:B------:R-:W-:Y:S01]  /*1b40*/  IMAD R123, R14.reuse, 0x2, R117 ;  /* 0x000000020e7b7824 */ /* 0x040fe200078e0275 */
[CC--:B------:R-:W-:Y:S01]  /*1b50*/  LEA R84, P0, R95.reuse, R3.reuse, 0x1 ;  /* 0x000000035f547211 */ /* 0x0c0fe200078008ff */
[----:B------:R1:W4:Y:S02]  /*1b60*/  LDG.E.U16 R126, desc[UR6][R78.64] ;  /* 0x000000064e7e7981 */ /* 0x000324000c1e1500 */
[C---:B------:R-:W-:Y:S01]  /*1b70*/  IMAD R101, R14.reuse, 0x2, R123 ;  /* 0x000000020e657824 */ /* 0x040fe200078e027b */
[-C--:B------:R-:W-:Y:S01]  /*1b80*/  LEA.HI.X.SX32 R85, R95, R0.reuse, 0x1, P0 ;  /* 0x000000005f557211 */ /* 0x080fe200000f0eff */
[----:B------:R-:W4:Y:S01]  /*1b90*/  LDG.E.U16 R130, desc[UR6][R80.64] ;  /* 0x0000000650827981 */ /* 0x000f22000c1e1500 */
[-C--:B0-----:R-:W-:Y:S01]  /*1ba0*/  LEA R86, P0, R123, R3.reuse, 0x1 ;  /* 0x000000037b567211 */ /* 0x081fe200078008ff */
[C---:B------:R-:W-:Y:S01]  /*1bb0*/  IMAD R153, R14.reuse, 0x2, R101 ;  /* 0x000000020e997824 */ /* 0x040fe200078e0265 */
[-C--:B------:R-:W-:Y:S01]  /*1bc0*/  LEA R82, P1, R137, R3.reuse, 0x1 ;  /* 0x0000000389527211 */ /* 0x080fe200078208ff */
[----:B------:R0:W4:Y:S01]  /*1bd0*/  LDG.E.U16 R134, desc[UR6][R84.64] ;  /* 0x0000000654867981 */ /* 0x000122000c1e1500 */
[----:B------:R-:W-:Y:S01]  /*1be0*/  LEA.HI.X.SX32 R87, R123, R0, 0x1, P0 ;  /* 0x000000007b577211 */ /* 0x000fe200000f0eff */
[----:B------:R-:W-:Y:S01]  /*1bf0*/  IMAD R155, R14, 0x2, R153 ;  /* 0x000000020e9b7824 */ /* 0x000fe200078e0299 */
[----:B-1----:R-:W-:-:S02]  /*1c00*/  LEA R88, P0, R141, R3, 0x1 ;  /* 0x000000038d587211 */ /* 0x002fc400078008ff */
[-C--:B------:R-:W-:Y:S01]  /*1c10*/  LEA.HI.X.SX32 R83, R137, R0.reuse, 0x1, P1 ;  /* 0x0000000089537211 */ /* 0x080fe200008f0eff */
[----:B------:R-:W-:Y:S01]  /*1c20*/  IMAD R137, R14, 0x2, R155 ;  /* 0x000000020e897824 */ /* 0x000fe200078e029b */
[-C--:B------:R-:W-:Y:S01]  /*1c30*/  LEA.HI.X.SX32 R89, R141, R0.reuse, 0x1, P0 ;  /* 0x000000008d597211 */ /* 0x080fe200000f0eff */
[----:B------:R-:W4:Y:S01]  /*1c40*/  LDG.E.U16 R142, desc[UR6][R86.64] ;  /* 0x00000006568e7981 */ /* 0x000f22000c1e1500 */
[-C--:B------:R-:W-:Y:S02]  /*1c50*/  LEA R94, P0, R143, R3.reuse, 0x1 ;  /* 0x000000038f5e7211 */ /* 0x080fe400078008ff */
[-C--:B------:R-:W-:Y:S01]  /*1c60*/  LEA R78, P1, R137, R3.reuse, 0x1 ;  /* 0x00000003894e7211 */ /* 0x080fe200078208ff */
[----:B------:R1:W4:Y:S01]  /*1c70*/  LDG.E.U16 R140, desc[UR6][R82.64] ;  /* 0x00000006528c7981 */ /* 0x000322000c1e1500 */
[-C--:B------:R-:W-:Y:S02]  /*1c80*/  LEA.HI.X.SX32 R95, R143, R0.reuse, 0x1, P0 ;  /* 0x000000008f5f7211 */ /* 0x080fe400000f0eff */
[----:B0-----:R-:W-:Y:S01]  /*1c90*/  LEA R84, P0, R129, R3, 0x1 ;  /* 0x0000000381547211 */ /* 0x001fe200078008ff */
[----:B------:R-:W4:Y:S01]  /*1ca0*/  LDG.E.U16 R123, desc[UR6][R88.64] ;  /* 0x00000006587b7981 */ /* 0x000f22000c1e1500 */
[----:B------:R-:W-:-:S02]  /*1cb0*/  LEA.HI.X.SX32 R79, R137, R0, 0x1, P1 ;  /* 0x00000000894f7211 */ /* 0x000fc400008f0eff */
[-C--:B------:R-:W-:Y:S02]  /*1cc0*/  LEA.HI.X.SX32 R85, R129, R0.reuse, 0x1, P0 ;  /* 0x0000000081557211 */ /* 0x080fe400000f0eff */
[-C--:B-1----:R-:W-:Y:S01]  /*1cd0*/  LEA R82, P0, R133, R3.reuse, 0x1 ;  /* 0x0000000385527211 */ /* 0x082fe200078008ff */
[----:B------:R0:W4:Y:S01]  /*1ce0*/  LDG.E.U16 R144, desc[UR6][R78.64] ;  /* 0x000000064e907981 */ /* 0x000122000c1e1500 */
[----:B------:R-:W-:Y:S02]  /*1cf0*/  LEA R80, P1, R125, R3, 0x1 ;  /* 0x000000037d507211 */ /* 0x000fe400078208ff */
[-C--:B------:R-:W-:Y:S01]  /*1d00*/  LEA.HI.X.SX32 R83, R133, R0.reuse, 0x1, P0 ;  /* 0x0000000085537211 */ /* 0x080fe200000f0eff */
[----:B------:R-:W4:Y:S01]  /*1d10*/  LDG.E.U16 R132, desc[UR6][R84.64] ;  /* 0x0000000654847981 */ /* 0x000f22000c1e1500 */
[----:B------:R-:W-:-:S03]  /*1d20*/  LEA.HI.X.SX32 R81, R125, R0, 0x1, P1 ;  /* 0x000000007d517211 */ /* 0x000fc600008f0eff */
[----:B------:R1:W4:Y:S01]  /*1d30*/  LDG.E.U16 R125, desc[UR6][R94.64] ;  /* 0x000000065e7d7981 */ /* 0x000322000c1e1500 */
[-C--:B0-----:R-:W-:Y:S01]  /*1d40*/  LEA R78, P0, R101, R3.reuse, 0x1 ;  /* 0x00000003654e7211 */ /* 0x081fe200078008ff */
[----:B------:R-:W-:Y:S01]  /*1d50*/  IMAD R137, R14, 0x2, R137 ;  /* 0x000000020e897824 */ /* 0x000fe200078e0289 */
[----:B------:R-:W-:Y:S01]  /*1d60*/  LEA R86, P1, R139, R3, 0x1 ;  /* 0x000000038b567211 */ /* 0x000fe200078208ff */
[----:B------:R0:W4:Y:S01]  /*1d70*/  LDG.E.U16 R136, desc[UR6][R82.64] ;  /* 0x0000000652887981 */ /* 0x000122000c1e1500 */
[----:B------:R-:W-:-:S03]  /*1d80*/  LEA.HI.X.SX32 R79, R101, R0, 0x1, P0 ;  /* 0x00000000654f7211 */ /* 0x000fc600000f0eff */
[----:B------:R5:W4:Y:S01]  /*1d90*/  LDG.E.U16 R128, desc[UR6][R80.64] ;  /* 0x0000000650807981 */ /* 0x000b22000c1e1500 */
[-C--:B-1----:R-:W-:Y:S02]  /*1da0*/  LEA R94, P0, R115, R3.reuse, 0x1 ;  /* 0x00000003735e7211 */ /* 0x082fe400078008ff */
[-C--:B------:R-:W-:Y:S01]  /*1db0*/  LEA.HI.X.SX32 R87, R139, R0.reuse, 0x1, P1 ;  /* 0x000000008b577211 */ /* 0x080fe200008f0eff */
[----:B------:R-:W4:Y:S01]  /*1dc0*/  LDG.E.U16 R143, desc[UR6][R78.64] ;  /* 0x000000064e8f7981 */ /* 0x000f22000c1e1500 */
[-C--:B------:R-:W-:Y:S02]  /*1dd0*/  LEA.HI.X.SX32 R95, R115, R0.reuse, 0x1, P0 ;  /* 0x00000000735f7211 */ /* 0x080fe400000f0eff */
[-C--:B------:R-:W-:Y:S01]  /*1de0*/  LEA R84, P0, R145, R3.reuse, 0x1 ;  /* 0x0000000391547211 */ /* 0x080fe200078008ff */
[----:B------:R1:W4:Y:S01]  /*1df0*/  LDG.E.U16 R139, desc[UR6][R86.64] ;  /* 0x00000006568b7981 */ /* 0x000322000c1e1500 */
[-C--:B------:R-:W-:Y:S02]  /*1e00*/  LEA R88, P1, R137, R3.reuse, 0x1 ;  /* 0x0000000389587211 */ /* 0x080fe400078208ff */
[----:B------:R-:W-:Y:S01]  /*1e10*/  LEA.HI.X.SX32 R85, R145, R0, 0x1, P0 ;  /* 0x0000000091557211 */ /* 0x000fe200000f0eff */
[----:B------:R-:W4:Y:S01]  /*1e20*/  LDG.E.U16 R115, desc[UR6][R94.64] ;  /* 0x000000065e737981 */ /* 0x000f22000c1e1500 */
[----:B0-----:R-:W-:-:S02]  /*1e30*/  LEA R82, P0, R149, R3, 0x1 ;  /* 0x0000000395527211 */ /* 0x001fc400078008ff */
[-C--:B------:R-:W-:Y:S01]  /*1e40*/  LEA.HI.X.SX32 R89, R137, R0.reuse, 0x1, P1 ;  /* 0x0000000089597211 */ /* 0x080fe200008f0eff */
[C---:B------:R-:W-:Y:S01]  /*1e50*/  IMAD R137, R14.reuse, 0x2, R137 ;  /* 0x000000020e897824 */ /* 0x040fe200078e0289 */
[-C--:B------:R-:W-:Y:S01]  /*1e60*/  LEA.HI.X.SX32 R83, R149, R0.reuse, 0x1, P0 ;  /* 0x0000000095537211 */ /* 0x080fe200000f0eff */
[----:B------:R-:W4:Y:S01]  /*1e70*/  LDG.E.U16 R129, desc[UR6][R84.64] ;  /* 0x0000000654817981 */ /* 0x000f22000c1e1500 */
[-C--:B-----5:R-:W-:Y:S02]  /*1e80*/  LEA R80, P1, R119, R3.reuse, 0x1 ;  /* 0x0000000377507211 */ /* 0x0a0fe400078208ff */
[-C--:B-1----:R-:W-:Y:S01]  /*1e90*/  LEA R86, P0, R151, R3.reuse, 0x1 ;  /* 0x0000000397567211 */ /* 0x082fe200078008ff */
[----:B------:R0:W5:Y:S01]  /*1ea0*/  LDG.E.U16 R146, desc[UR6][R88.64] ;  /* 0x0000000658927981 */ /* 0x000162000c1e1500 */
[-C--:B------:R-:W-:Y:S02]  /*1eb0*/  LEA.HI.X.SX32 R81, R119, R0.reuse, 0x1, P1 ;  /* 0x0000000077517211 */ /* 0x080fe400008f0eff */
[----:B------:R-:W-:Y:S01]  /*1ec0*/  LEA.HI.X.SX32 R87, R151, R0, 0x1, P0 ;  /* 0x0000000097577211 */ /* 0x000fe200000f0eff */
[----:B------:R-:W-:Y:S01]  /*1ed0*/  IMAD R14, R14, 0x2, R137 ;  /* 0x000000020e0e7824 */ /* 0x000fe200078e0289 */
[-C--:B------:R-:W-:Y:S01]  /*1ee0*/  LEA R100, P1, R147, R3.reuse, 0x1 ;  /* 0x0000000393647211 */ /* 0x080fe200078208ff */
[----:B------:R1:W5:Y:S01]  /*1ef0*/  LDG.E.U16 R119, desc[UR6][R80.64] ;  /* 0x0000000650777981 */ /* 0x000362000c1e1500 */
[----:B0-----:R-:W-:-:S03]  /*1f00*/  LEA R88, P0, R137, R3, 0x1 ;  /* 0x0000000389587211 */ /* 0x001fc600078008ff */
[----:B------:R-:W5:Y:S01]  /*1f10*/  LDG.E.U16 R138, desc[UR6][R82.64] ;  /* 0x00000006528a7981 */ /* 0x000f62000c1e1500 */
[-C--:B------:R-:W-:Y:S02]  /*1f20*/  LEA.HI.X.SX32 R101, R147, R0.reuse, 0x1, P1 ;  /* 0x0000000093657211 */ /* 0x080fe400008f0eff */
[-C--:B------:R-:W-:Y:S01]  /*1f30*/  LEA.HI.X.SX32 R89, R137, R0.reuse, 0x1, P0 ;  /* 0x0000000089597211 */ /* 0x080fe200000f0eff */
[----:B------:R-:W5:Y:S01]  /*1f40*/  LDG.E.U16 R141, desc[UR6][R86.64] ;  /* 0x00000006568d7981 */ /* 0x000f62000c1e1500 */
[-C--:B------:R-:W-:Y:S02]  /*1f50*/  LEA R78, P1, R153, R3.reuse, 0x1 ;  /* 0x00000003994e7211 */ /* 0x080fe400078208ff */
[----:B-1----:R-:W-:Y:S01]  /*1f60*/  LEA R80, P0, R107, R3, 0x1 ;  /* 0x000000036b507211 */ /* 0x002fe200078008ff */
[----:B------:R0:W5:Y:S01]  /*1f70*/  LDG.E.U16 R133, desc[UR6][R100.64] ;  /* 0x0000000664857981 */ /* 0x000162000c1e1500 */
[-C--:B------:R-:W-:Y:S02]  /*1f80*/  LEA.HI.X.SX32 R79, R153, R0.reuse, 0x1, P1 ;  /* 0x00000000994f7211 */ /* 0x080fe400008f0eff */
[----:B------:R-:W-:-:S02]  /*1f90*/  LEA.HI.X.SX32 R81, R107, R0, 0x1, P0 ;  /* 0x000000006b517211 */ /* 0x000fc400000f0eff */
        /* <DEDUP_REMOVED lines=8> */
[-C--:B------:R-:W-:Y:S01]  /*2020*/  LEA R82, P0, R127, R3.reuse, 0x1 ;  /* 0x000000037f527211 */ /* 0x080fe200078008ff */
[----:B------:R0:W5:Y:S01]  /*2030*/  LDG.E.U16 R107, desc[UR6][R84.64] ;  /* 0x00000006546b7981 */ /* 0x000162000c1e1500 */
[-C--:B------:R-:W-:Y:S02]  /*2040*/  LEA.HI.X.SX32 R95, R121, R0.reuse, 0x1, P1 ;  /* 0x00000000795f7211 */ /* 0x080fe400008f0eff */
[----:B------:R-:W-:Y:S01]  /*2050*/  LEA.HI.X.SX32 R83, R127, R0, 0x1, P0 ;  /* 0x000000007f537211 */ /* 0x000fe200000f0eff */
[----:B------:R-:W5:Y:S01]  /*2060*/  LDG.E.U16 R100, desc[UR6][R100.64] ;  /* 0x0000000664647981 */ /* 0x000f62000c1e1500 */
[----:B-1----:R-:W-:-:S02]  /*2070*/  LEA R78, P0, R131, R3, 0x1 ;  /* 0x00000003834e7211 */ /* 0x002fc400078008ff */
[-C--:B------:R-:W-:Y:S01]  /*2080*/  LEA R86, P1, R135, R3.reuse, 0x1 ;  /* 0x0000000387567211 */ /* 0x080fe200078208ff */
[----:B------:R-:W5:Y:S01]  /*2090*/  LDG.E.U16 R94, desc[UR6][R94.64] ;  /* 0x000000065e5e7981 */ /* 0x000f62000c1e1500 */
[-C--:B------:R-:W-:Y:S02]  /*20a0*/  LEA.HI.X.SX32 R79, R131, R0.reuse, 0x1, P0 ;  /* 0x00000000834f7211 */ /* 0x080fe400000f0eff */
[-C--:B------:R-:W-:Y:S01]  /*20b0*/  LEA.HI.X.SX32 R87, R135, R0.reuse, 0x1, P1 ;  /* 0x0000000087577211 */ /* 0x080fe200008f0eff */
[----:B------:R-:W5:Y:S01]  /*20c0*/  LDG.E.U16 R82, desc[UR6][R82.64] ;  /* 0x0000000652527981 */ /* 0x000f62000c1e1500 */
[-C--:B0-----:R-:W-:Y:S02]  /*20d0*/  LEA R84, P0, R117, R3.reuse, 0x1 ;  /* 0x0000000375547211 */ /* 0x081fe400078008ff */
[----:B------:R-:W-:Y:S01]  /*20e0*/  LEA R88, P1, R155, R3, 0x1 ;  /* 0x000000039b587211 */ /* 0x000fe200078208ff */
[----:B------:R-:W5:Y:S01]  /*20f0*/  LDG.E.U16 R78, desc[UR6][R78.64] ;  /* 0x000000064e4e7981 */ /* 0x000f62000c1e1500 */
[----:B------:R-:W-:-:S02]  /*2100*/  LEA.HI.X.SX32 R85, R117, R0, 0x1, P0 ;  /* 0x0000000075557211 */ /* 0x000fc400000f0eff */
[----:B------:R-:W-:Y:S01]  /*2110*/  LEA.HI.X.SX32 R89, R155, R0, 0x1, P1 ;  /* 0x000000009b597211 */ /* 0x000fe200008f0eff */
[----:B------:R-:W5:Y:S04]  /*2120*/  LDG.E.U16 R86, desc[UR6][R86.64] ;  /* 0x0000000656567981 */ /* 0x000f68000c1e1500 */
[----:B------:R-:W5:Y:S04]  /*2130*/  LDG.E.U16 R84, desc[UR6][R84.64] ;  /* 0x0000000654547981 */ /* 0x000f68000c1e1500 */
[----:B------:R-:W5:Y:S01]  /*2140*/  LDG.E.U16 R88, desc[UR6][R88.64] ;  /* 0x0000000658587981 */ /* 0x000f62000c1e1500 */
[----:B------:R-:W0:Y:S01]  /*2150*/  S2UR UR5, SR_CgaCtaId ;  /* 0x00000000000579c3 */ /* 0x000e220000008800 */
[----:B------:R-:W-:Y:S01]  /*2160*/  SHF.R.S32.HI R3, RZ, 0x7, R168 ;  /* 0x00000007ff037819 */ /* 0x000fe200000114a8 */
[----:B------:R-:W-:-:S03]  /*2170*/  IMAD.SHL.U32 R0, R168, 0x2, RZ ;  /* 0x00000002a8007824 */ /* 0x000fc600078e00ff */
[----:B------:R-:W-:-:S04]  /*2180*/  SGXT R3, R3, 0x1 ;  /* 0x000000010303781a */ /* 0x000fc80000000200 */
[----:B------:R-:W-:Y:S01]  /*2190*/  LOP3.LUT R81, R3, 0x90, RZ, 0xc0, !PT ;  /* 0x0000009003517812 */ /* 0x000fe200078ec0ff */
[----:B------:R-:W-:Y:S01]  /*21a0*/  IMAD.SHL.U32 R3, R168, 0x200, RZ ;  /* 0x00000200a8037824 */ /* 0x000fe200078e00ff */
[----:B------:R-:W-:Y:S02]  /*21b0*/  UMOV UR4, 0x400 ;  /* 0x0000040000047882 */ /* 0x000fe40000000000 */
[----:B------:R-:W-:Y:S01]  /*21c0*/  LOP3.LUT R148, R81, 0x7e, R0, 0x78, !PT ;  /* 0x0000007e51947812 */ /* 0x000fe200078e7800 */
[----:B------:R-:W-:-:S03]  /*21d0*/  VIADD R169, R6, 0x80 ;  /* 0x0000008006a97836 */ /* 0x000fc60000000000 */
[----:B------:R-:W-:Y:S02]  /*21e0*/  LOP3.LUT R148, R148, 0x8000, R3, 0xf8, !PT ;  /* 0x0000800094947812 */ /* 0x000fe400078ef803 */
[----:B------:R-:W-:Y:S01]  /*21f0*/  ISETP.GE.AND P0, PT, R169, 0x1, PT ;  /* 0x00000001a900780c */ /* 0x000fe20003f06270 */
[----:B0-----:R-:W-:Y:S01]  /*2200*/  ULEA UR4, UR5, UR4, 0x18 ;  /* 0x0000000405047291 */ /* 0x001fe2000f8ec03f */
[----:B------:R-:W-:-:S08]  /*2210*/  LOP3.LUT R3, R148, 0x20, RZ, 0x3c, !PT ;  /* 0x0000002094037812 */ /* 0x000fd000078e3cff */
[----:B------:R0:W-:Y:S04]  /*2220*/  STS.U16 [R148+UR4], R2 ;  /* 0x0000000294007988 */ /* 0x0001e80008000404 */
[----:B------:R-:W-:Y:S04]  /*2230*/  STS.U16 [R148+UR4+0x400], R8 ;  /* 0x0004000894007988 */ /* 0x000fe80008000404 */
[----:B------:R1:W-:Y:S01]  /*2240*/  STS.U16 [R148+UR4+0x800], R12 ;  /* 0x0008000c94007988 */ /* 0x0003e20008000404 */
[----:B0-----:R-:W-:-:S03]  /*2250*/  LOP3.LUT R2, R148, 0x40, RZ, 0x3c, !PT ;  /* 0x0000004094027812 */ /* 0x001fc600078e3cff */
[----:B------:R-:W-:Y:S04]  /*2260*/  STS.U16 [R148+UR4+0xc00], R17 ;  /* 0x000c001194007988 */ /* 0x000fe80008000404 */
        /* <DEDUP_REMOVED lines=11> */
[----:B--2---:R-:W-:Y:S04]  /*2320*/  STS.U16 [R148+UR4+0x3c00], R65 ;  /* 0x003c004194007988 */ /* 0x004fe80008000404 */
[----:B------:R-:W-:Y:S04]  /*2330*/  STS.U16 [R148+UR4+0x4000], R69 ;  /* 0x0040004594007988 */ /* 0x000fe80008000404 */
[----:B---3--:R-:W-:Y:S04]  /*2340*/  STS.U16 [R148+UR4+0x4400], R73 ;  /* 0x0044004994007988 */ /* 0x008fe80008000404 */
[----:B------:R-:W-:Y:S04]  /*2350*/  STS.U16 [R148+UR4+0x4800], R77 ;  /* 0x0048004d94007988 */ /* 0x000fe80008000404 */
[----:B------:R-:W-:Y:S04]  /*2360*/  STS.U16 [R148+UR4+0x4c00], R93 ;  /* 0x004c005d94007988 */ /* 0x000fe80008000404 */
[----:B------:R-:W-:Y:S04]  /*2370*/  STS.U16 [R148+UR4+0x5000], R99 ;  /* 0x0050006394007988 */ /* 0x000fe80008000404 */
[----:B------:R-:W-:Y:S04]  /*2380*/  STS.U16 [R148+UR4+0x5400], R105 ;  /* 0x0054006994007988 */ /* 0x000fe80008000404 */
[----:B------:R-:W-:Y:S01]  /*2390*/  STS.U16 [R148+UR4+0x5800], R111 ;  /* 0x0058006f94007988 */ /* 0x000fe20008000404 */
[----:B-1----:R-:W-:Y:S01]  /*23a0*/  IMAD.MOV.U32 R12, RZ, RZ, -0x800000 ;  /* 0xff800000ff0c7424 */ /* 0x002fe200078e00ff */
[----:B------:R-:W-:Y:S01]  /*23b0*/  CS2R R150, SRZ ;  /* 0x0000000000967805 */ /* 0x000fe2000001ff00 */
[----:B------:R-:W-:Y:S01]  /*23c0*/  IMAD.MOV.U32 R8, RZ, RZ, 0x3f800000 ;  /* 0x3f800000ff087424 */ /* 0x000fe200078e00ff */
[----:B----4-:R0:W-:Y:S04]  /*23d0*/  STS.U16 [R148+UR4+0x5c00], R116 ;  /* 0x005c007494007988 */ /* 0x0101e80008000404 */
[----:B------:R-:W-:Y:S04]  /*23e0*/  STS.U16 [R148+UR4+0x6000], R122 ;  /* 0x0060007a94007988 */ /* 0x000fe80008000404 */
[----:B------:R-:W-:Y:S04]  /*23f0*/  STS.U16 [R148+UR4+0x6400], R124 ;  /* 0x0064007c94007988 */ /* 0x000fe80008000404 */
[----:B------:R-:W-:Y:S04]  /*2400*/  STS.U16 [R148+UR4+0x6800], R126 ;  /* 0x0068007e94007988 */ /* 0x000fe80008000404 */
[----:B------:R-:W-:Y:S04]  /*2410*/  STS.U16 [R148+UR4+0x6c00], R130 ;  /* 0x006c008294007988 */ /* 0x000fe80008000404 */
[----:B------:R-:W-:Y:S04]  /*2420*/  STS.U16 [R148+UR4+0x7000], R134 ;  /* 0x0070008694007988 */ /* 0x000fe80008000404 */
[----:B------:R-:W-:Y:S04]  /*2430*/  STS.U16 [R148+UR4+0x7800], R142 ;  /* 0x0078008e94007988 */ /* 0x000fe80008000404 */
[----:B------:R-:W-:Y:S01]  /*2440*/  STS.U16 [R148+UR4+0x7400], R140 ;  /* 0x0074008c94007988 */ /* 0x000fe20008000404 */
[----:B0-----:R-:W-:-:S03]  /*2450*/  CS2R R116, SRZ ;  /* 0x0000000000747805 */ /* 0x001fc6000001ff00 */
        /* <DEDUP_REMOVED lines=32> */
[----:B-----5:R0:W-:Y:S04]  /*2660*/  STS.U16 [R3+UR4+0x7d00], R146 ;  /* 0x007d009203007988 */ /* 0x0201e80008000404 */
[----:B------:R-:W-:Y:S01]  /*2670*/  STS.U16 [R2+UR4+0x200], R5 ;  /* 0x0002000502007988 */ /* 0x000fe20008000404 */
[----:B0-----:R-:W-:-:S03]  /*2680*/  LOP3.LUT R3, R148, 0x60, RZ, 0x3c, !PT ;  /* 0x0000006094037812 */ /* 0x001fc600078e3cff */
[----:B------:R-:W-:Y:S04]  /*2690*/  STS.U16 [R2+UR4+0x600], R10 ;  /* 0x0006000a02007988 */ /* 0x000fe80008000404 */
[----:B------:R-:W-:Y:S04]  /*26a0*/  STS.U16 [R2+UR4+0xa00], R15 ;  /* 0x000a000f02007988 */ /* 0x000fe80008000404 */
[----:B------:R-:W-:Y:S04]  /*26b0*/  STS.U16 [R2+UR4+0xe00], R19 ;  /* 0x000e001302007988 */ /* 0x000fe80008000404 */
[----:B------:R-:W-:Y:S04]  /*26c0*/  STS.U16 [R2+UR4+0x1200], R23 ;  /* 0x0012001702007988 */ /* 0x000fe80008000404 */
[----:B------:R0:W-:Y:S04]  /*26d0*/  STS.U16 [R2+UR4+0x1600], R27 ;  /* 0x0016001b02007988 */ /* 0x0001e80008000404 */
[----:B------:R1:W-:Y:S04]  /*26e0*/  STS.U16 [R2+UR4+0x1a00], R31 ;  /* 0x001a001f02007988 */ /* 0x0003e80008000404 */
[----:B------:R2:W-:Y:S04]  /*26f0*/  STS.U16 [R2+UR4+0x1e00], R35 ;  /* 0x001e002302007988 */ /* 0x0005e80008000404 */
        /* <DEDUP_REMOVED lines=23> */
[----:B------:R3:W-:Y:S01]  /*2870*/  STS.U16 [R2+UR4+0x7e00], R14 ;  /* 0x007e000e02007988 */ /* 0x0007e20008000404 */
[----:B0-----:R-:W-:-:S03]  /*2880*/  CS2R R26, SRZ ;  /* 0x00000000001a7805 */ /* 0x001fc6000001ff00 */
[----:B------:R-:W-:Y:S01]  /*2890*/  STS.U16 [R3+UR4+0x300], R7 ;  /* 0x0003000703007988 */ /* 0x000fe20008000404 */
[----:B-1----:R-:W-:-:S03]  /*28a0*/  CS2R R30, SRZ ;  /* 0x00000000001e7805 */ /* 0x002fc6000001ff00 */
[----:B------:R0:W-:Y:S01]  /*28b0*/  STS.U16 [R3+UR4+0x700], R11 ;  /* 0x0007000b03007988 */ /* 0x0001e20008000404 */
[----:B--2---:R-:W-:-:S03]  /*28c0*/  CS2R R34, SRZ ;  /* 0x0000000000227805 */ /* 0x004fc6000001ff00 */
[----:B------:R-:W-:Y:S01]  /*28d0*/  STS.U16 [R3+UR4+0xb00], R16 ;  /* 0x000b001003007988 */ /* 0x000fe20008000404 */
[----:B---3--:R-:W-:-:S03]  /*28e0*/  IMAD.MOV.U32 R2, RZ, RZ, 0x3f800000 ;  /* 0x3f800000ff027424 */ /* 0x008fc600078e00ff */
[----:B------:R-:W-:Y:S01]  /*28f0*/  STS.U16 [R3+UR4+0xf00], R20 ;  /* 0x000f001403007988 */ /* 0x000fe20008000404 */
[----:B------:R-:W-:-:S03]  /*2900*/  CS2R R38, SRZ ;  /* 0x0000000000267805 */ /* 0x000fc6000001ff00 */
[----:B------:R1:W-:Y:S01]  /*2910*/  STS.U16 [R3+UR4+0x1300], R24 ;  /* 0x0013001803007988 */ /* 0x0003e20008000404 */
[----:B0-----:R-:W-:-:S03]  /*2920*/  IMAD.MOV.U32 R11, RZ, RZ, -0x800000 ;  /* 0xff800000ff0b7424 */ /* 0x001fc600078e00ff */
[----:B------:R0:W-:Y:S01]  /*2930*/  STS.U16 [R3+UR4+0x1700], R28 ;  /* 0x0017001c03007988 */ /* 0x0001e20008000404 */
[----:B------:R-:W-:-:S03]  /*2940*/  CS2R R42, SRZ ;  /* 0x00000000002a7805 */ /* 0x000fc6000001ff00 */
[----:B------:R-:W-:Y:S01]  /*2950*/  STS.U16 [R3+UR4+0x7f00], R107 ;  /* 0x007f006b03007988 */ /* 0x000fe20008000404 */
[----:B------:R-:W-:-:S03]  /*2960*/  CS2R R46, SRZ ;  /* 0x00000000002e7805 */ /* 0x000fc6000001ff00 */
[----:B------:R2:W-:Y:S01]  /*2970*/  STS.U16 [R3+UR4+0x1b00], R32 ;  /* 0x001b002003007988 */ /* 0x0005e20008000404 */
[----:B-1----:R-:W-:-:S03]  /*2980*/  CS2R R24, SRZ ;  /* 0x0000000000187805 */ /* 0x002fc6000001ff00 */
[----:B------:R1:W-:Y:S01]  /*2990*/  STS.U16 [R3+UR4+0x1f00], R36 ;  /* 0x001f002403007988 */ /* 0x0003e20008000404 */
[----:B0-----:R-:W-:-:S03]  /*29a0*/  CS2R R28, SRZ ;  /* 0x00000000001c7805 */ /* 0x001fc6000001ff00 */
[----:B------:R0:W-:Y:S01]  /*29b0*/  STS.U16 [R3+UR4+0x2300], R40 ;  /* 0x0023002803007988 */ /* 0x0001e20008000404 */
[----:B------:R-:W-:-:S03]  /*29c0*/  CS2R R50, SRZ ;  /* 0x0000000000327805 */ /* 0x000fc6000001ff00 */
[----:B------:R3:W-:Y:S01]  /*29d0*/  STS.U16 [R3+UR4+0x2700], R44 ;  /* 0x0027002c03007988 */ /* 0x0007e20008000404 */
[----:B--2---:R-:W-:-:S03]  /*29e0*/  CS2R R32, SRZ ;  /* 0x0000000000207805 */ /* 0x004fc6000001ff00 */
[----:B------:R2:W-:Y:S01]  /*29f0*/  STS.U16 [R3+UR4+0x2b00], R48 ;  /* 0x002b003003007988 */ /* 0x0005e20008000404 */
[----:B-1----:R-:W-:-:S03]  /*2a00*/  CS2R R36, SRZ ;  /* 0x0000000000247805 */ /* 0x002fc6000001ff00 */
[----:B------:R1:W-:Y:S01]  /*2a10*/  STS.U16 [R3+UR4+0x2f00], R52 ;  /* 0x002f003403007988 */ /* 0x0003e20008000404 */
[----:B0-----:R-:W-:-:S03]  /*2a20*/  CS2R R40, SRZ ;  /* 0x0000000000287805 */ /* 0x001fc6000001ff00 */
[----:B------:R0:W-:Y:S01]  /*2a30*/  STS.U16 [R3+UR4+0x3300], R56 ;  /* 0x0033003803007988 */ /* 0x0001e20008000404 */
[----:B---3--:R-:W-:-:S03]  /*2a40*/  CS2R R44, SRZ ;  /* 0x00000000002c7805 */ /* 0x008fc6000001ff00 */
[----:B------:R3:W-:Y:S01]  /*2a50*/  STS.U16 [R3+UR4+0x3700], R60 ;  /* 0x0037003c03007988 */ /* 0x0007e20008000404 */
[----:B--2---:R-:W-:-:S03]  /*2a60*/  CS2R R48, SRZ ;  /* 0x0000000000307805 */ /* 0x004fc6000001ff00 */
[----:B------:R2:W-:Y:S01]  /*2a70*/  STS.U16 [R3+UR4+0x3b00], R64 ;  /* 0x003b004003007988 */ /* 0x0005e20008000404 */
[----:B-1----:R-:W-:-:S03]  /*2a80*/  CS2R R52, SRZ ;  /* 0x0000000000347805 */ /* 0x002fc6000001ff00 */
[----:B------:R1:W-:Y:S01]  /*2a90*/  STS.U16 [R3+UR4+0x3f00], R68 ;  /* 0x003f004403007988 */ /* 0x0003e20008000404 */
[----:B------:R-:W-:-:S03]  /*2aa0*/  CS2R R54, SRZ ;  /* 0x0000000000367805 */ /* 0x000fc6000001ff00 */
[----:B------:R4:W-:Y:S01]  /*2ab0*/  STS.U16 [R3+UR4+0x4300], R72 ;  /* 0x0043004803007988 */ /* 0x0009e20008000404 */
[----:B0-----:R-:W-:-:S03]  /*2ac0*/  CS2R R56, SRZ ;  /* 0x0000000000387805 */ /* 0x001fc6000001ff00 */
[----:B------:R0:W-:Y:S01]  /*2ad0*/  STS.U16 [R3+UR4+0x4700], R76 ;  /* 0x0047004c03007988 */ /* 0x0001e20008000404 */
[----:B------:R-:W-:-:S03]  /*2ae0*/  CS2R R58, SRZ ;  /* 0x00000000003a7805 */ /* 0x000fc6000001ff00 */
[----:B------:R-:W-:Y:S01]  /*2af0*/  STS.U16 [R3+UR4+0x4b00], R92 ;  /* 0x004b005c03007988 */ /* 0x000fe20008000404 */
[----:B---3--:R-:W-:-:S03]  /*2b00*/  CS2R R60, SRZ ;  /* 0x00000000003c7805 */ /* 0x008fc6000001ff00 */
[----:B------:R-:W-:Y:S01]  /*2b10*/  STS.U16 [R3+UR4+0x4f00], R98 ;  /* 0x004f006203007988 */ /* 0x000fe20008000404 */
[----:B------:R-:W-:-:S03]  /*2b20*/  CS2R R62, SRZ ;  /* 0x00000000003e7805 */ /* 0x000fc6000001ff00 */
[----:B------:R-:W-:Y:S01]  /*2b30*/  STS.U16 [R3+UR4+0x5300], R104 ;  /* 0x0053006803007988 */ /* 0x000fe20008000404 */
[----:B--2---:R-:W-:-:S03]  /*2b40*/  CS2R R64, SRZ ;  /* 0x0000000000407805 */ /* 0x004fc6000001ff00 */
[----:B------:R-:W-:Y:S01]  /*2b50*/  STS.U16 [R3+UR4+0x5700], R110 ;  /* 0x0057006e03007988 */ /* 0x000fe20008000404 */
[----:B------:R-:W-:-:S03]  /*2b60*/  CS2R R66, SRZ ;  /* 0x0000000000427805 */ /* 0x000fc6000001ff00 */
[----:B------:R-:W-:Y:S01]  /*2b70*/  STS.U16 [R3+UR4+0x5b00], R114 ;  /* 0x005b007203007988 */ /* 0x000fe20008000404 */
[----:B-1----:R-:W-:-:S03]  /*2b80*/  CS2R R68, SRZ ;  /* 0x0000000000447805 */ /* 0x002fc6000001ff00 */
[----:B------:R1:W-:Y:S01]  /*2b90*/  STS.U16 [R3+UR4+0x5f00], R80 ;  /* 0x005f005003007988 */ /* 0x0003e20008000404 */
[----:B------:R-:W-:-:S03]  /*2ba0*/  CS2R R70, SRZ ;  /* 0x0000000000467805 */ /* 0x000fc6000001ff00 */
[----:B------:R-:W-:Y:S01]  /*2bb0*/  STS.U16 [R3+UR4+0x6300], R100 ;  /* 0x0063006403007988 */ /* 0x000fe20008000404 */
[----:B----4-:R-:W-:-:S03]  /*2bc0*/  CS2R R72, SRZ ;  /* 0x0000000000487805 */ /* 0x010fc6000001ff00 */
[----:B------:R-:W-:Y:S01]  /*2bd0*/  STS.U16 [R3+UR4+0x6700], R94 ;  /* 0x0067005e03007988 */ /* 0x000fe20008000404 */
[----:B------:R-:W-:-:S03]  /*2be0*/  CS2R R74, SRZ ;  /* 0x00000000004a7805 */ /* 0x000fc6000001ff00 */
[----:B------:R2:W-:Y:S01]  /*2bf0*/  STS.U16 [R3+UR4+0x6b00], R82 ;  /* 0x006b005203007988 */ /* 0x0005e20008000404 */
[----:B0-----:R-:W-:-:S03]  /*2c00*/  CS2R R76, SRZ ;  /* 0x00000000004c7805 */ /* 0x001fc6000001ff00 */
[----:B------:R0:W-:Y:S01]  /*2c10*/  STS.U16 [R3+UR4+0x6f00], R78 ;  /* 0x006f004e03007988 */ /* 0x0001e20008000404 */
[----:B-1----:R-:W-:-:S03]  /*2c20*/  CS2R R80, SRZ ;  /* 0x0000000000507805 */ /* 0x002fc6000001ff00 */
[----:B------:R1:W-:Y:S01]  /*2c30*/  STS.U16 [R3+UR4+0x7300], R86 ;  /* 0x0073005603007988 */ /* 0x0003e20008000404 */
[----:B------:R-:W-:-:S03]  /*2c40*/  CS2R R90, SRZ ;  /* 0x00000000005a7805 */ /* 0x000fc6000001ff00 */
[----:B------:R3:W-:Y:S01]  /*2c50*/  STS.U16 [R3+UR4+0x7700], R84 ;  /* 0x0077005403007988 */ /* 0x0007e20008000404 */
[----:B--2---:R-:W-:-:S03]  /*2c60*/  CS2R R82, SRZ ;  /* 0x0000000000527805 */ /* 0x004fc6000001ff00 */
[----:B------:R2:W-:Y:S01]  /*2c70*/  STS.U16 [R3+UR4+0x7b00], R88 ;  /* 0x007b005803007988 */ /* 0x0005e20008000404 */
[----:B0-----:R-:W-:Y:S02]  /*2c80*/  CS2R R78, SRZ ;  /* 0x00000000004e7805 */ /* 0x001fe4000001ff00 */
[----:B-1----:R-:W-:Y:S02]  /*2c90*/  CS2R R86, SRZ ;  /* 0x0000000000567805 */ /* 0x002fe4000001ff00 */
[----:B------:R-:W-:Y:S02]  /*2ca0*/  CS2R R92, SRZ ;  /* 0x00000000005c7805 */ /* 0x000fe4000001ff00 */
[----:B------:R-:W-:Y:S02]  /*2cb0*/  CS2R R94, SRZ ;  /* 0x00000000005e7805 */ /* 0x000fe4000001ff00 */
[----:B------:R-:W-:Y:S02]  /*2cc0*/  CS2R R96, SRZ ;  /* 0x0000000000607805 */ /* 0x000fe4000001ff00 */
[----:B---3--:R-:W-:-:S02]  /*2cd0*/  CS2R R84, SRZ ;  /* 0x0000000000547805 */ /* 0x008fc4000001ff00 */
[----:B------:R-:W-:Y:S02]  /*2ce0*/  CS2R R98, SRZ ;  /* 0x0000000000627805 */ /* 0x000fe4000001ff00 */
[----:B------:R-:W-:Y:S02]  /*2cf0*/  CS2R R100, SRZ ;  /* 0x0000000000647805 */ /* 0x000fe4000001ff00 */
[----:B------:R-:W-:Y:S02]  /*2d00*/  CS2R R102, SRZ ;  /* 0x0000000000667805 */ /* 0x000fe4000001ff00 */
[----:B--2---:R-:W-:Y:S02]  /*2d10*/  CS2R R88, SRZ ;  /* 0x0000000000587805 */ /* 0x004fe4000001ff00 */
[----:B------:R-:W-:Y:S02]  /*2d20*/  CS2R R104, SRZ ;  /* 0x0000000000687805 */ /* 0x000fe4000001ff00 */
[----:B------:R-:W-:-:S02]  /*2d30*/  CS2R R106, SRZ ;  /* 0x00000000006a7805 */ /* 0x000fc4000001ff00 */
[----:B------:R-:W-:Y:S02]  /*2d40*/  CS2R R108, SRZ ;  /* 0x00000000006c7805 */ /* 0x000fe4000001ff00 */
[----:B------:R-:W-:Y:S02]  /*2d50*/  CS2R R110, SRZ ;  /* 0x00000000006e7805 */ /* 0x000fe4000001ff00 */
[----:B------:R-:W-:Y:S02]  /*2d60*/  CS2R R112, SRZ ;  /* 0x0000000000707805 */ /* 0x000fe4000001ff00 */
[----:B------:R-:W-:Y:S02]  /*2d70*/  CS2R R114, SRZ ;  /* 0x0000000000727805 */ /* 0x000fe4000001ff00 */
        /* <DEDUP_REMOVED lines=16> */
[----:B------:R-:W-:Y:S01]  /*2e80*/  LOP3.LUT R3, R168, 0xff, RZ, 0xc0, !PT ;  /* 0x000000ffa8037812 */ /* 0x000fe200078ec0ff */
[----:B------:R-:W-:Y:S06]  /*2e90*/  @!P0 BRA `(.L_x_0) ;  /* 0x00000040006c8947 */ /* 0x000fec0003800000 */
[----:B------:R-:W0:Y:S01]  /*2ea0*/  LDC R23, c[0x0][0x268] ;  /* 0x00009a00ff177b82 */ /* 0x000e220000000800 */
[--C-:B------:R-:W-:Y:S01]  /*2eb0*/  SHF.R.U32.HI R2, RZ, 0x5, R168.reuse ;  /* 0x00000005ff027819 */ /* 0x100fe200000116a8 */
[----:B------:R-:W-:Y:S01]  /*2ec0*/  IMAD.SHL.U32 R8, R3, 0x2, RZ ;  /* 0x0000000203087824 */ /* 0x000fe200078e00ff */
[----:B------:R-:W-:Y:S01]  /*2ed0*/  SHF.R.U32.HI R9, RZ, 0x2, R168 ;  /* 0x00000002ff097819 */ /* 0x000fe200000116a8 */
[----:B------:R-:W-:Y:S01]  /*2ee0*/  ULDC.64 UR10, c[0x0][0x220] ;  /* 0x00008800000a7ab9 */ /* 0x000fe20000000a00 */
[----:B------:R-:W-:Y:S01]  /*2ef0*/  SGXT.U32 R2, R2, 0x3 ;  /* 0x000000030202781a */ /* 0x000fe20000000000 */
[----:B------:R-:W-:Y:S01]  /*2f00*/  UMOV UR61, URZ ;  /* 0x0000003f003d7c82 */ /* 0x000fe20008000000 */
[----:B------:R-:W-:Y:S01]  /*2f10*/  LOP3.LUT R7, R0, 0x7e, RZ, 0xc0, !PT ;  /* 0x0000007e00077812 */ /* 0x000fe200078ec0ff */
[----:B------:R-:W1:Y:S01]  /*2f20*/  LDC.64 R4, c[0x0][0x260] ;  /* 0x00009800ff047b82 */ /* 0x000e620000000a00 */
[----:B------:R-:W-:Y:S01]  /*2f30*/  UMOV UR12, URZ ;  /* 0x0000003f000c7c82 */ /* 0x000fe20008000000 */
[----:B------:R-:W-:Y:S01]  /*2f40*/  IMAD.MOV.U32 R0, RZ, RZ, RZ ;  /* 0x000000ffff007224 */ /* 0x000fe200078e00ff */
[----:B------:R-:W-:-:S02]  /*2f50*/  CS2R R24, SRZ ;  /* 0x0000000000187805 */ /* 0x000fc4000001ff00 */
[----:B------:R-:W-:Y:S02]  /*2f60*/  CS2R R26, SRZ ;  /* 0x00000000001a7805 */ /* 0x000fe4000001ff00 */
[----:B------:R-:W-:Y:S02]  /*2f70*/  CS2R R28, SRZ ;  /* 0x00000000001c7805 */ /* 0x000fe4000001ff00 */
[----:B------:R-:W-:Y:S02]  /*2f80*/  CS2R R30, SRZ ;  /* 0x00000000001e7805 */ /* 0x000fe4000001ff00 */
[----:B------:R-:W-:Y:S01]  /*2f90*/  CS2R R32, SRZ ;  /* 0x0000000000207805 */ /* 0x000fe2000001ff00 */
[----:B------:R-:W2:Y:S01]  /*2fa0*/  S2UR UR8, SR_CTAID.Y ;  /* 0x00000000000879c3 */ /* 0x000ea20000002600 */
[----:B------:R-:W-:Y:S02]  /*2fb0*/  CS2R R34, SRZ ;  /* 0x0000000000227805 */ /* 0x000fe4000001ff00 */
[----:B------:R-:W-:-:S02]  /*2fc0*/  CS2R R36, SRZ ;  /* 0x0000000000247805 */ /* 0x000fc4000001ff00 */
[----:B------:R-:W-:Y:S02]  /*2fd0*/  CS2R R38, SRZ ;  /* 0x0000000000267805 */ /* 0x000fe4000001ff00 */
[----:B------:R-:W-:Y:S02]  /*2fe0*/  CS2R R40, SRZ ;  /* 0x0000000000287805 */ /* 0x000fe4000001ff00 */
[----:B------:R-:W-:Y:S02]  /*2ff0*/  CS2R R42, SRZ ;  /* 0x00000000002a7805 */ /* 0x000fe4000001ff00 */
[----:B------:R-:W-:Y:S02]  /*3000*/  CS2R R44, SRZ ;  /* 0x00000000002c7805 */ /* 0x000fe4000001ff00 */
[----:B------:R-:W-:Y:S01]  /*3010*/  CS2R R46, SRZ ;  /* 0x00000000002e7805 */ /* 0x000fe2000001ff00 */
[----:B0-----:R-:W-:Y:S01]  /*3020*/  IMAD R10, R2, R23, RZ ;  /* 0x00000017020a7224 */ /* 0x001fe200078e02ff */
[----:B------:R-:W-:Y:S01]  /*3030*/  SHF.R.U32.HI R2, RZ, 0x5, R168 ;  /* 0x00000005ff027819 */ /* 0x000fe200000116a8 */
[----:B------:R-:W2:Y:S01]  /*3040*/  LDC.64 R218, c[0x0][0x250] ;  /* 0x00009400ffda7b82 */ /* 0x000ea20000000a00 */
[----:B------:R-:W-:Y:S01]  /*3050*/  CS2R R48, SRZ ;  /* 0x0000000000307805 */ /* 0x000fe2000001ff00 */
[----:B------:R-:W-:Y:S01]  /*3060*/  IMAD R11, R23, 0x8, R10 ;  /* 0x00000008170b7824 */ /* 0x000fe200078e020a */
[----:B------:R-:W-:-:S02]  /*3070*/  R2UR UR5, R2 ;  /* 0x00000000020572ca */ /* 0x000fc400000e0000 */
[----:B------:R-:W-:Y:S02]  /*3080*/  CS2R R50, SRZ ;  /* 0x0000000000327805 */ /* 0x000fe4000001ff00 */
[C---:B------:R-:W-:Y:S01]  /*3090*/  LOP3.LUT R2, R168.reuse, 0xe0, RZ, 0xc0, !PT ;  /* 0x000000e0a8027812 */ /* 0x040fe200078ec0ff */
[C---:B------:R-:W-:Y:S01]  /*30a0*/  IMAD R12, R23.reuse, 0x8, R11 ;  /* 0x00000008170c7824 */ /* 0x040fe200078e020b */
[----:B-1----:R0:W-:Y:S01]  /*30b0*/  STL [R1+0x140], R5 ;  /* 0x0001400501007387 */ /* 0x0021e20000100800 */
[----:B------:R-:W-:Y:S01]  /*30c0*/  IMAD.MOV.U32 R18, RZ, RZ, R4 ;  /* 0x000000ffff127224 */ /* 0x000fe200078e0004 */
[----:B------:R-:W-:Y:S01]  /*30d0*/  LOP3.LUT R4, R168, 0xc0, RZ, 0xc0, !PT ;  /* 0x000000c0a8047812 */ /* 0x000fe200078ec0ff */
[C---:B------:R-:W-:Y:S01]  /*30e0*/  IMAD R13, R23.reuse, 0x8, R12 ;  /* 0x00000008170d7824 */ /* 0x040fe200078e020c */
[----:B------:R-:W-:Y:S01]  /*30f0*/  CS2R R52, SRZ ;  /* 0x0000000000347805 */ /* 0x000fe2000001ff00 */
[----:B------:R-:W-:Y:S01]  /*3100*/  IMAD.MOV.U32 R17, RZ, RZ, R5 ;  /* 0x000000ffff117224 */ /* 0x000fe200078e0005 */
[----:B------:R-:W-:Y:S01]  /*3110*/  CS2R R54, SRZ ;  /* 0x0000000000367805 */ /* 0x000fe2000001ff00 */
[C---:B------:R-:W-:Y:S01]  /*3120*/  IMAD R14, R23.reuse, 0x8, R13 ;  /* 0x00000008170e7824 */ /* 0x040fe200078e020d */
[----:B------:R-:W-:Y:S01]  /*3130*/  ULDC UR5, c[0x0][0x258] ;  /* 0x0000960000057ab9 */ /* 0x000fe20000000800 */
[----:B------:R-:W-:Y:S01]  /*3140*/  IMAD R7, R4, 0x40, R7 ;  /* 0x0000004004077824 */ /* 0x000fe200078e0207 */
[----:B0-----:R-:W-:Y:S01]  /*3150*/  SHF.R.U32.HI R5, RZ, 0x1, R2 ;  /* 0x00000001ff057819 */ /* 0x001fe20000011602 */
[----:B------:R-:W-:Y:S01]  /*3160*/  IMAD R15, R23, 0x8, R14 ;  /* 0x00000008170f7824 */ /* 0x000fe200078e020e */
[----:B------:R-:W-:Y:S01]  /*3170*/  SGXT.U32 R2, R9, 0x3 ;  /* 0x000000030902781a */ /* 0x000fe20000000000 */
[----:B------:R-:W-:Y:S01]  /*3180*/  IMAD R3, R3, UR5, RZ ;  /* 0x0000000503037c24 */ /* 0x000fe2000f8e02ff */
[----:B------:R-:W-:Y:S01]  /*3190*/  SHF.R.U32.HI R9, RZ, 0x2, R4 ;  /* 0x00000002ff097819 */ /* 0x000fe20000011604 */
[C---:B------:R-:W-:Y:S01]  /*31a0*/  IMAD R16, R23.reuse, 0x8, R15 ;  /* 0x0000000817107824 */ /* 0x040fe200078e020f */
[----:B------:R-:W-:Y:S01]  /*31b0*/  LOP3.LUT R4, R168, 0x1f, RZ, 0xc0, !PT ;  /* 0x0000001fa8047812 */ /* 0x000fe200078ec0ff */
[----:B--2---:R-:W-:Y:S01]  /*31c0*/  IMAD R218, R218, UR8, RZ ;  /* 0x00000008dada7c24 */ /* 0x004fe2000f8e02ff */
[----:B------:R-:W-:Y:S01]  /*31d0*/  LOP3.LUT R6, R6, R5, R2, 0xfe, !PT ;  /* 0x0000000506067212 */ /* 0x000fe200078efe02 */
[----:B------:R-:W-:Y:S01]  /*31e0*/  IMAD R2, R18, UR8, RZ ;  /* 0x0000000812027c24 */ /* 0x000fe2000f8e02ff */
[----:B------:R-:W-:Y:S01]  /*31f0*/  LOP3.LUT R5, R8, R9, RZ, 0x3c, !PT ;  /* 0x0000000908057212 */ /* 0x000fe200078e3cff */
[----:B------:R-:W-:Y:S01]  /*3200*/  IMAD R8, R4, R17, RZ ;  /* 0x0000001104087224 */ /* 0x000fe200078e02ff */
[----:B------:R-:W-:Y:S01]  /*3210*/  ULDC.64 UR8, c[0x0][0x218] ;  /* 0x0000860000087ab9 */ /* 0x000fe20000000a00 */
[C---:B------:R-:W-:Y:S01]  /*3220*/  IMAD R17, R23.reuse, 0x8, R16 ;  /* 0x0000000817117824 */ /* 0x040fe200078e0210 */
[----:B------:R-:W-:Y:S01]  /*3230*/  CS2R R56, SRZ ;  /* 0x0000000000387805 */ /* 0x000fe2000001ff00 */
[----:B------:R-:W-:Y:S01]  /*3240*/  IMAD.SHL.U32 R4, R2, 0x2, RZ ;  /* 0x0000000202047824 */ /* 0x000fe200078e00ff */
[----:B------:R-:W-:Y:S01]  /*3250*/  CS2R R58, SRZ ;  /* 0x00000000003a7805 */ /* 0x000fe2000001ff00 */
[----:B------:R-:W-:Y:S01]  /*3260*/  IMAD.SHL.U32 R9, R8, 0x2, RZ ;  /* 0x0000000208097824 */ /* 0x000fe200078e00ff */
[----:B------:R-:W-:Y:S01]  /*3270*/  CS2R R60, SRZ ;  /* 0x00000000003c7805 */ /* 0x000fe2000001ff00 */
[----:B------:R-:W-:Y:S01]  /*3280*/  IMAD R18, R23, 0x8, R17 ;  /* 0x0000000817127824 */ /* 0x000fe200078e0211 */
[----:B------:R-:W-:Y:S01]  /*3290*/  CS2R R62, SRZ ;  /* 0x00000000003e7805 */ /* 0x000fe2000001ff00 */
[----:B------:R-:W-:Y:S01]  /*32a0*/  IMAD.SHL.U32 R217, R3, 0x2, RZ ;  /* 0x0000000203d97824 */ /* 0x000fe200078e00ff */
[----:B------:R-:W-:Y:S01]  /*32b0*/  IADD3 R169, P2, P3, R9, UR10, R4 ;  /* 0x0000000a09a97c10 */ /* 0x000fe2000fb5e004 */
[C---:B------:R-:W-:Y:S01]  /*32c0*/  IMAD R4, R23.reuse, 0x8, R18 ;  /* 0x0000000817047824 */ /* 0x040fe200078e0212 */
[----:B------:R-:W-:Y:S01]  /*32d0*/  UMOV UR10, 0xfffffffe ;  /* 0xfffffffe000a7882 */ /* 0x000fe20000000000 */
[----:B------:R-:W-:Y:S01]  /*32e0*/  IMAD.SHL.U32 R216, R218, 0x2, RZ ;  /* 0x00000002dad87824 */ /* 0x000fe200078e00ff */
[----:B------:R-:W-:Y:S01]  /*32f0*/  CS2R R64, SRZ ;  /* 0x0000000000407805 */ /* 0x000fe2000001ff00 */
[----:B------:R-:W-:Y:S01]  /*3300*/  IMAD R19, R23, 0x8, R4 ;  /* 0x0000000817137824 */ /* 0x000fe200078e0204 */
[----:B------:R-:W-:Y:S01]  /*3310*/  CS2R R66, SRZ ;  /* 0x0000000000427805 */ /* 0x000fe2000001ff00 */
[----:B------:R-:W-:Y:S01]  /*3320*/  IMAD.HI R2, R2, 0x2, RZ ;  /* 0x0000000202027827 */ /* 0x000fe200078e02ff */
[----:B------:R-:W-:Y:S01]  /*3330*/  IADD3 R216, P0, P1, R217, UR8, R216 ;  /* 0x00000008d9d87c10 */ /* 0x000fe2000f91e0d8 */
[----:B------:R-:W-:Y:S01]  /*3340*/  UMOV UR8, URZ ;  /* 0x0000003f00087c82 */ /* 0x000fe20008000000 */
[----:B------:R-:W-:Y:S01]  /*3350*/  CS2R R68, SRZ ;  /* 0x0000000000447805 */ /* 0x000fe2000001ff00 */
[----:B------:R-:W-:Y:S01]  /*3360*/  IMAD.HI R9, R8, 0x2, RZ ;  /* 0x0000000208097827 */ /* 0x000fe200078e02ff */
[----:B------:R-:W-:-:S02]  /*3370*/  CS2R R70, SRZ ;  /* 0x0000000000467805 */ /* 0x000fc4000001ff00 */
[----:B------:R-:W-:Y:S02]  /*3380*/  CS2R R72, SRZ ;  /* 0x0000000000487805 */ /* 0x000fe4000001ff00 */
[----:B------:R-:W-:Y:S01]  /*3390*/  CS2R R74, SRZ ;  /* 0x00000000004a7805 */ /* 0x000fe2000001ff00 */
[----:B------:R-:W-:Y:S01]  /*33a0*/  IMAD R8, R23, 0x8, R19 ;  /* 0x0000000817087824 */ /* 0x000fe200078e0213 */
[----:B------:R-:W-:Y:S01]  /*33b0*/  IADD3.X R21, R9, UR11, R2, P2, P3 ;  /* 0x0000000b09157c10 */ /* 0x000fe200097e6402 */
[----:B------:R-:W-:Y:S01]  /*33c0*/  IMAD.HI R3, R3, 0x2, RZ ;  /* 0x0000000203037827 */ /* 0x000fe200078e02ff */
[----:B------:R-:W-:Y:S01]  /*33d0*/  LEA R170, P2, R10, R169, 0x1 ;  /* 0x000000a90aaa7211 */ /* 0x000fe200078408ff */
[----:B------:R-:W-:Y:S01]  /*33e0*/  UMOV UR11, 0x7fffffdf ;  /* 0x7fffffdf000b7882 */ /* 0x000fe20000000000 */
[----:B------:R-:W-:Y:S01]  /*33f0*/  CS2R R76, SRZ ;  /* 0x00000000004c7805 */ /* 0x000fe2000001ff00 */
[----:B------:R-:W-:Y:S01]  /*3400*/  IMAD.HI R218, R218, 0x2, RZ ;  /* 0x00000002dada7827 */ /* 0x000fe200078e02ff */
[----:B------:R-:W-:-:S02]  /*3410*/  LEA.HI.X.SX32 R171, R10, R21, 0x1, P2 ;  /* 0x000000150aab7211 */ /* 0x000fc400010f0eff */
[----:B------:R-:W-:Y:S02]  /*3420*/  CS2R R78, SRZ ;  /* 0x00000000004e7805 */ /* 0x000fe4000001ff00 */
[----:B------:R-:W-:Y:S01]  /*3430*/  CS2R R80, SRZ ;  /* 0x0000000000507805 */ /* 0x000fe2000001ff00 */
[----:B------:R-:W-:Y:S01]  /*3440*/  IMAD R2, R23, 0x8, R8 ;  /* 0x0000000817027824 */ /* 0x000fe200078e0208 */
[----:B------:R-:W-:Y:S01]  /*3450*/  IADD3.X R217, R3, UR9, R218, P0, P1 ;  /* 0x0000000903d97c10 */ /* 0x000fe200087e24da */
[----:B------:R0:W-:Y:S01]  /*3460*/  STL.64 [R1+0x20], R170 ;  /* 0x000020aa01007387 */ /* 0x0001e20000100a00 */
[-C--:B------:R-:W-:Y:S01]  /*3470*/  LEA R174, P0, R11, R169.reuse, 0x1 ;  /* 0x000000a90bae7211 */ /* 0x080fe200078008ff */
[----:B------:R-:W-:Y:S01]  /*3480*/  IMAD R3, R23, 0x8, R2 ;  /* 0x0000000817037824 */ /* 0x000fe200078e0202 */
[C---:B------:R-:W-:Y:S01]  /*3490*/  LEA R172, P1, R12.reuse, R169, 0x1 ;  /* 0x000000a90cac7211 */ /* 0x040fe200078208ff */
[----:B------:R-:W-:Y:S01]  /*34a0*/  IMAD R225, R219, 0x24, RZ ;  /* 0x00000024dbe17824 */ /* 0x000fe200078e02ff */
[-C--:B------:R-:W-:Y:S01]  /*34b0*/  LEA.HI.X.SX32 R175, R11, R21.reuse, 0x1, P0 ;  /* 0x000000150baf7211 */ /* 0x080fe200000f0eff */
[----:B------:R-:W-:Y:S01]  /*34c0*/  IMAD R9, R23, 0x8, R3 ;  /* 0x0000000817097824 */ /* 0x000fe200078e0203 */
[----:B------:R-:W-:Y:S01]  /*34d0*/  LEA.HI.X.SX32 R173, R12, R21, 0x1, P1 ;  /* 0x000000150cad7211 */ /* 0x000fe200008f0eff */
[----:B------:R-:W-:Y:S01]  /*34e0*/  IMAD R223, R219, 0x22, RZ ;  /* 0x00000022dbdf7824 */ /* 0x000fe200078e02ff */
[-C--:B------:R-:W-:Y:S01]  /*34f0*/  LEA R236, P1, R15, R169.reuse, 0x1 ;  /* 0x000000a90fec7211 */ /* 0x080fe200078208ff */
[----:B------:R-:W-:Y:S01]  /*3500*/  IMAD R10, R23, 0x8, R9 ;  /* 0x00000008170a7824 */ /* 0x000fe200078e0209 */
[----:B------:R-:W-:Y:S01]  /*3510*/  STL.64 [R1+0x18], R174 ;  /* 0x000018ae01007387 */ /* 0x000fe20000100a00 */
[----:B0-----:R-:W-:Y:S01]  /*3520*/  LEA R170, P2, R13, R169, 0x1 ;  /* 0x000000a90daa7211 */ /* 0x001fe200078408ff */
[----:B------:R-:W-:Y:S01]  /*3530*/  IMAD R162, R219, 0x12, RZ ;  /* 0x00000012dba27824 */ /* 0x000fe200078e02ff */
[-C--:B------:R-:W-:Y:S01]  /*3540*/  LEA.HI.X.SX32 R237, R15, R21.reuse, 0x1, P1 ;  /* 0x000000150fed7211 */ /* 0x080fe200008f0eff */
[----:B------:R-:W-:Y:S01]  /*3550*/  IMAD R11, R23, 0x8, R10 ;  /* 0x00000008170b7824 */ /* 0x000fe200078e020a */
[----:B------:R-:W-:Y:S01]  /*3560*/  LEA.HI.X.SX32 R171, R13, R21, 0x1, P2 ;  /* 0x000000150dab7211 */ /* 0x000fe200010f0eff */
[----:B------:R-:W-:Y:S01]  /*3570*/  IMAD R227, R219, 0x26, RZ ;  /* 0x00000026dbe37824 */ /* 0x000fe200078e02ff */
[-C--:B------:R-:W-:Y:S01]  /*3580*/  LEA R232, P2, R16, R169.reuse, 0x1 ;  /* 0x000000a910e87211 */ /* 0x080fe200078408ff */
[C---:B------:R-:W-:Y:S01]  /*3590*/  IMAD R12, R23.reuse, 0x8, R11 ;  /* 0x00000008170c7824 */ /* 0x040fe200078e020b */
[----:B------:R-:W-:Y:S01]  /*35a0*/  LEA R214, P1, R18, R169, 0x1 ;  /* 0x000000a912d67211 */ /* 0x000fe200078208ff */
[----:B------:R0:W-:Y:S01]  /*35b0*/  STL.64 [R1+0x8], R170 ;  /* 0x000008aa01007387 */ /* 0x0001e20000100a00 */
[----:B------:R-:W-:Y:S01]  /*35c0*/  LEA.HI.X.SX32 R233, R16, R21, 0x1, P2 ;  /* 0x0000001510e97211 */ /* 0x000fe200010f0eff */
[----:B------:R-:W-:Y:S01]  /*35d0*/  IMAD R13, R23, 0x8, R12 ;  /* 0x00000008170d7824 */ /* 0x000fe200078e020c */
[----:B------:R-:W-:Y:S01]  /*35e0*/  LEA R212, P2, R4, R169, 0x1 ;  /* 0x000000a904d47211 */ /* 0x000fe200078408ff */
[----:B------:R1:W-:Y:S01]  /*35f0*/  STL.64 [R1+0x10], R172 ;  /* 0x000010ac01007387 */ /* 0x0003e20000100a00 */
[-C--:B------:R-:W-:Y:S01]  /*3600*/  LEA.HI.X.SX32 R215, R18, R21.reuse, 0x1, P1 ;  /* 0x0000001512d77211 */ /* 0x080fe200008f0eff */
[----:B------:R-:W-:Y:S01]  /*3610*/  IMAD R164, R219, 0x11, RZ ;  /* 0x00000011dba47824 */ /* 0x000fe200078e02ff */
[----:B------:R-:W-:Y:S01]  /*3620*/  LEA.HI.X.SX32 R213, R4, R21, 0x1, P2 ;  /* 0x0000001504d57211 */ /* 0x000fe200010f0eff */
[----:B------:R-:W-:Y:S01]  /*3630*/  IMAD R4, R23, 0x8, R13 ;  /* 0x0000000817047824 */ /* 0x000fe200078e020d */
[-C--:B------:R-:W-:Y:S01]  /*3640*/  LEA R206, P2, R2, R169.reuse, 0x1 ;  /* 0x000000a902ce7211 */ /* 0x080fe200078408ff */
[C---:B------:R-:W-:Y:S01]  /*3650*/  IMAD R155, R219.reuse, 0x14, RZ ;  /* 0x00000014db9b7824 */ /* 0x040fe200078e02ff */
[-C--:B------:R-:W-:Y:S01]  /*3660*/  LEA R208, P1, R8, R169.reuse, 0x1 ;  /* 0x000000a908d07211 */ /* 0x080fe200078208ff */
[C---:B------:R-:W-:Y:S01]  /*3670*/  IMAD R163, R219.reuse, 0x9, RZ ;  /* 0x00000009dba37824 */ /* 0x040fe200078e02ff */
[----:B0-----:R-:W-:Y:S01]  /*3680*/  LEA R170, P0, R14, R169, 0x1 ;  /* 0x000000a90eaa7211 */ /* 0x001fe200078008ff */
[C---:B------:R-:W-:Y:S01]  /*3690*/  IMAD R160, R219.reuse, 0x13, RZ ;  /* 0x00000013dba07824 */ /* 0x040fe200078e02ff */
[-C--:B------:R-:W-:Y:S01]  /*36a0*/  LEA.HI.X.SX32 R207, R2, R21.reuse, 0x1, P2 ;  /* 0x0000001502cf7211 */ /* 0x080fe200010f0eff */
[----:B------:R-:W-:Y:S01]  /*36b0*/  IMAD R221, R219, 0x2a, RZ ;  /* 0x0000002adbdd7824 */ /* 0x000fe200078e02ff */
[----:B------:R-:W-:Y:S01]  /*36c0*/  LEA.HI.X.SX32 R171, R14, R21, 0x1, P0 ;  /* 0x000000150eab7211 */ /* 0x000fe200000f0eff */
[----:B------:R-:W-:Y:S01]  /*36d0*/  IMAD R14, R23, 0x8, R4 ;  /* 0x00000008170e7824 */ /* 0x000fe200078e0204 */
[----:B------:R-:W-:Y:S01]  /*36e0*/  LEA R228, P0, R17, R169, 0x1 ;  /* 0x000000a911e47211 */ /* 0x000fe200078008ff */
[----:B------:R-:W-:Y:S01]  /*36f0*/  IMAD R157, R219, 0xa, RZ ;  /* 0x0000000adb9d7824 */ /* 0x000fe200078e02ff */
[-C--:B------:R-:W-:Y:S01]  /*3700*/  LEA.HI.X.SX32 R209, R8, R21.reuse, 0x1, P1 ;  /* 0x0000001508d17211 */ /* 0x080fe200008f0eff */
[----:B------:R-:W-:Y:S01]  /*3710*/  IMAD R2, R23, 0x8, R14 ;  /* 0x0000000817027824 */ /* 0x000fe200078e020e */
[----:B------:R-:W-:Y:S01]  /*3720*/  LEA.HI.X.SX32 R229, R17, R21, 0x1, P0 ;  /* 0x0000001511e57211 */ /* 0x000fe200000f0eff */
[----:B------:R0:W-:Y:S01]  /*3730*/  STL.64 [R1], R170 ;  /* 0x000000aa01007387 */ /* 0x0001e20000100a00 */
[-C--:B------:R-:W-:Y:S01]  /*3740*/  LEA R210, P0, R19, R169.reuse, 0x1 ;  /* 0x000000a913d27211 */ /* 0x080fe200078008ff */
[----:B------:R-:W-:Y:S01]  /*3750*/  IMAD R8, R23, 0x8, R2 ;  /* 0x0000000817087824 */ /* 0x000fe200078e0202 */
[----:B------:R-:W-:Y:S01]  /*3760*/  LEA R202, P1, R9, R169, 0x1 ;  /* 0x000000a909ca7211 */ /* 0x000fe200078208ff */
[----:B------:R-:W-:Y:S01]  /*3770*/  IMAD R231, R219, 0x28, RZ ;  /* 0x00000028dbe77824 */ /* 0x000fe200078e02ff */
[----:B------:R-:W-:Y:S01]  /*3780*/  LEA.HI.X.SX32 R211, R19, R21, 0x1, P0 ;  /* 0x0000001513d37211 */ /* 0x000fe200000f0eff */
[----:B------:R-:W-:Y:S01]  /*3790*/  IMAD R151, R219, 0x16, RZ ;  /* 0x00000016db977824 */ /* 0x000fe200078e02ff */
[-C--:B------:R-:W-:Y:S01]  /*37a0*/  LEA R204, P0, R3, R169.reuse, 0x1 ;  /* 0x000000a903cc7211 */ /* 0x080fe200078008ff */
[C---:B------:R-:W-:Y:S01]  /*37b0*/  IMAD R158, R219.reuse, 0x5, RZ ;  /* 0x00000005db9e7824 */ /* 0x040fe200078e02ff */
[C---:B------:R-:W-:Y:S01]  /*37c0*/  LEA R200, P2, R10.reuse, R169, 0x1 ;  /* 0x000000a90ac87211 */ /* 0x040fe200078408ff */
[----:B------:R-:W-:Y:S01]  /*37d0*/  IMAD R165, R219, 0x2e, RZ ;  /* 0x0000002edba57824 */ /* 0x000fe200078e02ff */
[-C--:B------:R-:W-:Y:S01]  /*37e0*/  LEA.HI.X.SX32 R205, R3, R21.reuse, 0x1, P0 ;  /* 0x0000001503cd7211 */ /* 0x080fe200000f0eff */
[----:B------:R-:W-:Y:S01]  /*37f0*/  IMAD R3, R23, 0x8, R8 ;  /* 0x0000000817037824 */ /* 0x000fe200078e0208 */
[-C--:B------:R-:W-:Y:S01]  /*3800*/  LEA.HI.X.SX32 R203, R9, R21.reuse, 0x1, P1 ;  /* 0x0000001509cb7211 */ /* 0x080fe200008f0eff */
[----:B------:R-:W-:Y:S01]  /*3810*/  IMAD R153, R219, 0x15, RZ ;  /* 0x00000015db997824 */ /* 0x000fe200078e02ff */
[----:B------:R-:W-:Y:S01]  /*3820*/  LEA.HI.X.SX32 R201, R10, R21, 0x1, P2 ;  /* 0x000000150ac97211 */ /* 0x000fe200010f0eff */
[----:B------:R-:W-:Y:S01]  /*3830*/  IMAD R9, R23, 0x8, R3 ;  /* 0x0000000817097824 */ /* 0x000fe200078e0203 */
[-C--:B------:R-:W-:Y:S01]  /*3840*/  LEA R194, P2, R13, R169.reuse, 0x1 ;  /* 0x000000a90dc27211 */ /* 0x080fe200078408ff */
[----:B------:R-:W-:Y:S01]  /*3850*/  IMAD R152, R219, 0xb, RZ ;  /* 0x0000000bdb987824 */ /* 0x000fe200078e02ff */
[-C--:B------:R-:W-:Y:S01]  /*3860*/  LEA R198, P0, R11, R169.reuse, 0x1 ;  /* 0x000000a90bc67211 */ /* 0x080fe200078008ff */
[----:B------:R-:W-:Y:S01]  /*3870*/  IMAD R10, R23, 0x8, R9 ;  /* 0x00000008170a7824 */ /* 0x000fe200078e0209 */
[----:B------:R-:W-:Y:S01]  /*3880*/  LEA R196, P1, R12, R169, 0x1 ;  /* 0x000000a90cc47211 */ /* 0x000fe200078208ff */
[----:B------:R-:W-:Y:S01]  /*3890*/  IMAD R167, R219, 0x2c, RZ ;  /* 0x0000002cdba77824 */ /* 0x000fe200078e02ff */
[-C--:B------:R-:W-:Y:S01]  /*38a0*/  LEA.HI.X.SX32 R195, R13, R21.reuse, 0x1, P2 ;  /* 0x000000150dc37211 */ /* 0x080fe200010f0eff */
[----:B------:R-:W-:Y:S01]  /*38b0*/  IMAD R150, R219, 0x17, RZ ;  /* 0x00000017db967824 */ /* 0x000fe200078e02ff */
[----:B------:R-:W-:Y:S01]  /*38c0*/  LEA.HI.X.SX32 R199, R11, R21, 0x1, P0 ;  /* 0x000000150bc77211 */ /* 0x000fe200000f0eff */
[----:B------:R-:W-:Y:S01]  /*38d0*/  IMAD R11, R23, 0x8, R10 ;  /* 0x00000008170b7824 */ /* 0x000fe200078e020a */
[----:B------:R-:W-:Y:S01]  /*38e0*/  LEA R188, P2, R2, R169, 0x1 ;  /* 0x000000a902bc7211 */ /* 0x000fe200078408ff */
[C---:B------:R-:W-:Y:S01]  /*38f0*/  IMAD R145, R219.reuse, 0x6, RZ ;  /* 0x00000006db917824 */ /* 0x040fe200078e02ff */
[----:B------:R-:W-:Y:S01]  /*3900*/  LEA.HI.X.SX32 R197, R12, R21, 0x1, P1 ;  /* 0x000000150cc57211 */ /* 0x000fe200008f0eff */
[C---:B------:R-:W-:Y:S01]  /*3910*/  IMAD R144, R219.reuse, 0xc, RZ ;  /* 0x0000000cdb907824 */ /* 0x040fe200078e02ff */
[-C--:B------:R-:W-:Y:S01]  /*3920*/  LEA R190, P1, R14, R169.reuse, 0x1 ;  /* 0x000000a90ebe7211 */ /* 0x080fe200078208ff */
[C---:B------:R-:W-:Y:S01]  /*3930*/  IMAD R141, R219.reuse, 0x18, RZ ;  /* 0x00000018db8d7824 */ /* 0x040fe200078e02ff */
[----:B------:R-:W-:Y:S01]  /*3940*/  LEA R192, P0, R4, R169, 0x1 ;  /* 0x000000a904c07211 */ /* 0x000fe200078008ff */
        /* <DEDUP_REMOVED lines=10> */
[----:B------:R-:W-:Y:S01]  /*39f0*/  IMAD R20, R219, 0x1a, RZ ;  /* 0x0000001adb147824 */ /* 0x000fe200078e02ff */
[C---:B------:R-:W-:Y:S01]  /*3a00*/  LEA R186, P0, R8.reuse, R169, 0x1 ;  /* 0x000000a908ba7211 */ /* 0x040fe200078008ff */
[----:B------:R-:W-:Y:S01]  /*3a10*/  UIADD3 UR9, UR4, 0x10000, URZ ;  /* 0x0001000004097890 */ /* 0x000fe2000fffe03f */
[-C--:B------:R-:W-:Y:S01]  /*3a20*/  LEA.HI.X.SX32 R185, R3, R21.reuse, 0x1, P1 ;  /* 0x0000001503b97211 */ /* 0x080fe200008f0eff */
[----:B------:R-:W-:Y:S01]  /*3a30*/  IMAD R3, R23, 0x8, R4 ;  /* 0x0000000817037824 */ /* 0x000fe200078e0204 */
[-C--:B------:R-:W-:Y:S01]  /*3a40*/  LEA.HI.X.SX32 R183, R9, R21.reuse, 0x1, P2 ;  /* 0x0000001509b77211 */ /* 0x080fe200010f0eff */
[----:B------:R-:W-:Y:S01]  /*3a50*/  IMAD R22, R219, 0xd, RZ ;  /* 0x0000000ddb167824 */ /* 0x000fe200078e02ff */
[----:B------:R-:W-:Y:S01]  /*3a60*/  LEA.HI.X.SX32 R187, R8, R21, 0x1, P0 ;  /* 0x0000001508bb7211 */ /* 0x000fe200000f0eff */
[----:B------:R-:W-:Y:S01]  /*3a70*/  IMAD R8, R23, 0x8, R3 ;  /* 0x0000000817087824 */ /* 0x000fe200078e0203 */
[CC--:B------:R-:W-:Y:S01]  /*3a80*/  LEA R176, P2, R2.reuse, R169.reuse, 0x1 ;  /* 0x000000a902b07211 */ /* 0x0c0fe200078408ff */
[----:B------:R-:W-:Y:S01]  /*3a90*/  USHF.R.U32.HI UR9, URZ, 0x4, UR9 ;  /* 0x000000043f097899 */ /* 0x000fe20008011609 */
[----:B------:R-:W-:Y:S01]  /*3aa0*/  LEA R178, P1, R11, R169, 0x1 ;  /* 0x000000a90bb27211 */ /* 0x000fe200078208ff */
[----:B------:R-:W-:Y:S01]  /*3ab0*/  IMAD R156, R219, 0x34, RZ ;  /* 0x00000034db9c7824 */ /* 0x000fe200078e02ff */
[----:B------:R-:W-:Y:S01]  /*3ac0*/  LEA.HI.X.SX32 R177, R2, R21, 0x1, P2 ;  /* 0x0000001502b17211 */ /* 0x000fe200010f0eff */
[----:B------:R-:W-:Y:S01]  /*3ad0*/  IMAD R2, R23, 0x8, R8 ;  /* 0x0000000817027824 */ /* 0x000fe200078e0208 */
[----:B------:R-:W-:Y:S01]  /*3ae0*/  LEA R180, P0, R10, R169, 0x1 ;  /* 0x000000a90ab47211 */ /* 0x000fe200078008ff */
[----:B------:R-:W-:Y:S01]  /*3af0*/  IMAD R23, R219, 0x19, RZ ;  /* 0x00000019db177824 */ /* 0x000fe200078e02ff */
[----:B------:R-:W-:Y:S01]  /*3b00*/  LEA.HI.X.SX32 R179, R11, R21, 0x1, P1 ;  /* 0x000000150bb37211 */ /* 0x000fe200008f0eff */
[C---:B------:R-:W-:Y:S01]  /*3b10*/  IMAD R154, R219.reuse, 0x36, RZ ;  /* 0x00000036db9a7824 */ /* 0x040fe200078e02ff */
[----:B------:R-:W-:Y:S01]  /*3b20*/  LEA R168, P3, R2, R169, 0x1 ;  /* 0x000000a902a87211 */ /* 0x000fe200078608ff */
[----:B------:R-:W-:Y:S01]  /*3b30*/  IMAD R14, R219, 0xe, RZ ;  /* 0x0000000edb0e7824 */ /* 0x000fe200078e02ff */
[----:B------:R-:W-:Y:S01]  /*3b40*/  LEA.HI.X.SX32 R181, R10, R21, 0x1, P0 ;  /* 0x000000150ab57211 */ /* 0x000fe200000f0eff */
[----:B------:R-:W-:Y:S01]  /*3b50*/  USGXT.U32 UR60, UR9, 0xe ;  /* 0x0000000e093c789a */ /* 0x000fe20008000000 */
[-C--:B-1----:R-:W-:Y:S01]  /*3b60*/  LEA R172, P1, R3, R169.reuse, 0x1 ;  /* 0x000000a903ac7211 */ /* 0x082fe200078208ff */
[C---:B------:R-:W-:Y:S01]  /*3b70*/  IMAD R18, R219.reuse, 0x1b, RZ ;  /* 0x0000001bdb127824 */ /* 0x040fe200078e02ff */
[-C--:B------:R-:W-:Y:S01]  /*3b80*/  LEA R174, P0, R4, R169.reuse, 0x1 ;  /* 0x000000a904ae7211 */ /* 0x080fe200078008ff */
[C---:B------:R-:W-:Y:S01]  /*3b90*/  IMAD R16, R219.reuse, 0x7, RZ ;  /* 0x00000007db107824 */ /* 0x040fe200078e02ff */
[----:B0-----:R-:W-:Y:S01]  /*3ba0*/  LEA R170, P2, R8, R169, 0x1 ;  /* 0x000000a908aa7211 */ /* 0x001fe200078408ff */
[----:B------:R-:W-:Y:S01]  /*3bb0*/  UIADD3 UR14, UP0, UR60, 0x2, URZ ;  /* 0x000000023c0e7890 */ /* 0x000fe2000ff1e03f */
[-C--:B------:R-:W-:Y:S01]  /*3bc0*/  LEA.HI.X.SX32 R169, R2, R21.reuse, 0x1, P3 ;  /* 0x0000001502a97211 */ /* 0x080fe200018f0eff */
[----:B------:R-:W-:Y:S01]  /*3bd0*/  IMAD R11, R219, 0x1c, RZ ;  /* 0x0000001cdb0b7824 */ /* 0x000fe200078e02ff */
[-C--:B------:R-:W-:Y:S01]  /*3be0*/  IADD3 R246, P3, R225, R216.reuse, RZ ;  /* 0x000000d8e1f67210 */ /* 0x080fe20007f7e0ff */
[----:B------:R-:W-:Y:S01]  /*3bf0*/  UIADD3.X UR15, UR8, 0x40000040, URZ, UP0, !UPT ;  /* 0x40000040080f7890 */ /* 0x000fe200087fe43f */
[----:B------:R-:W-:Y:S01]  /*3c00*/  LEA.HI.X.SX32 R173, R3, R21, 0x1, P1 ;  /* 0x0000001503ad7211 */ /* 0x000fe200008f0eff */
[----:B------:R-:W-:Y:S01]  /*3c10*/  UIADD3.64 UR8, UR60, -UR10, URZ ;  /* 0x8000000a3c087297 */ /* 0x000fe2000fffe03f */
[-C--:B------:R-:W-:Y:S01]  /*3c20*/  IADD3 R238, P5, R223, R216.reuse, RZ ;  /* 0x000000d8dfee7210 */ /* 0x080fe20007fbe0ff */
[----:B------:R-:W-:Y:S01]  /*3c30*/  IMAD R148, R219, 0x38, RZ ;  /* 0x00000038db947824 */ /* 0x000fe200078e02ff */
[CC--:B------:R-:W-:Y:S01]  /*3c40*/  IADD3 R248, P1, R162.reuse, R216.reuse, RZ ;  /* 0x000000d8a2f87210 */ /* 0x0c0fe20007f3e0ff */
[----:B------:R-:W-:Y:S01]  /*3c50*/  UIADD3.64 UR10, UR14, 0x4, URZ ;  /* 0x000000040e0a7897 */ /* 0x000fe2000fffe03f */
[-C--:B------:R-:W-:Y:S01]  /*3c60*/  IADD3 R244, P4, R227, R216.reuse, RZ ;  /* 0x000000d8e3f47210 */ /* 0x080fe20007f9e0ff */
[C---:B------:R-:W-:Y:S01]  /*3c70*/  IMAD R146, R219.reuse, 0x3a, RZ ;  /* 0x0000003adb927824 */ /* 0x040fe200078e02ff */
[-C--:B------:R-:W-:Y:S01]  /*3c80*/  LEA.HI.X.SX32 R247, R162, R217.reuse, 0x1, P3 ;  /* 0x000000d9a2f77211 */ /* 0x080fe200018f0eff */
[C---:B------:R-:W-:Y:S01]  /*3c90*/  IMAD R15, R219.reuse, 0x1d, RZ ;  /* 0x0000001ddb0f7824 */ /* 0x040fe200078e02ff */
[-C--:B------:R-:W-:Y:S01]  /*3ca0*/  LEA.HI.X.SX32 R239, R164, R217.reuse, 0x1, P5 ;  /* 0x000000d9a4ef7211 */ /* 0x080fe200028f0eff */
[----:B------:R-:W-:Y:S01]  /*3cb0*/  IMAD R12, R219, 0x1e, RZ ;  /* 0x0000001edb0c7824 */ /* 0x000fe200078e02ff */
[-C--:B------:R-:W-:Y:S01]  /*3cc0*/  IADD3 R220, P3, R155, R216.reuse, RZ ;  /* 0x000000d89bdc7210 */ /* 0x080fe20007f7e0ff */
[----:B------:R-:W-:Y:S01]  /*3cd0*/  IMAD R142, R219, 0x3c, RZ ;  /* 0x0000003cdb8e7824 */ /* 0x000fe200078e02ff */
[----:B------:R-:W-:Y:S01]  /*3ce0*/  LEA.HI.X.SX32 R249, R163, R217, 0x1, P1 ;  /* 0x000000d9a3f97211 */ /* 0x000fe200008f0eff */
[----:B------:R0:W-:Y:S01]  /*3cf0*/  STL.64 [R1+0x98], R238 ;  /* 0x000098ee01007387 */ /* 0x0001e20000100a00 */
[----:B------:R-:W-:Y:S01]  /*3d00*/  LEA.HI.X.SX32 R175, R4, R21, 0x1, P0 ;  /* 0x0000001504af7211 */ /* 0x000fe200000f0eff */
[----:B------:R-:W-:Y:S01]  /*3d10*/  IMAD R140, R219, 0x3e, RZ ;  /* 0x0000003edb8c7824 */ /* 0x000fe200078e02ff */
[-C--:B------:R-:W-:Y:S01]  /*3d20*/  IADD3 R234, P0, R221, R216.reuse, RZ ;  /* 0x000000d8ddea7210 */ /* 0x080fe20007f1e0ff */
[----:B------:R-:W-:Y:S01]  /*3d30*/  STL.64 [R1+0xd8], R248 ;  /* 0x0000d8f801007387 */ /* 0x000fe20000100a00 */
[-C--:B------:R-:W-:Y:S01]  /*3d40*/  LEA.HI.X.SX32 R245, R160, R217.reuse, 0x1, P4 ;  /* 0x000000d9a0f57211 */ /* 0x080fe200020f0eff */
[----:B------:R-:W-:Y:S01]  /*3d50*/  IMAD R17, R219, 0xf, RZ ;  /* 0x0000000fdb117824 */ /* 0x000fe200078e02ff */
[C---:B------:R-:W-:Y:S01]  /*3d60*/  LEA.HI.X.SX32 R221, R157.reuse, R217, 0x1, P3 ;  /* 0x000000d99ddd7211 */ /* 0x040fe200018f0eff */
[----:B------:R-:W-:Y:S01]  /*3d70*/  STL.64 [R1+0x90], R246 ;  /* 0x000090f601007387 */ /* 0x000fe20000100a00 */
[-C--:B------:R-:W-:Y:S01]  /*3d80*/  IADD3 R222, P1, R157, R216.reuse, RZ ;  /* 0x000000d89dde7210 */ /* 0x080fe20007f3e0ff */
[----:B------:R-:W-:Y:S01]  /*3d90*/  IMAD R19, R219, 0x1f, RZ ;  /* 0x0000001fdb137824 */ /* 0x000fe200078e02ff */
[----:B------:R-:W-:Y:S01]  /*3da0*/  LEA.HI.X.SX32 R171, R8, R21, 0x1, P2 ;  /* 0x0000001508ab7211 */ /* 0x000fe200010f0eff */
[----:B------:R-:W-:Y:S01]  /*3db0*/  STL.64 [R1+0x88], R244 ;  /* 0x000088f401007387 */ /* 0x000fe20000100a00 */
[-C--:B------:R-:W-:Y:S01]  /*3dc0*/  IADD3 R242, P2, R231, R216.reuse, RZ ;  /* 0x000000d8e7f27210 */ /* 0x080fe20007f5e0ff */
[----:B------:R-:W-:Y:S01]  /*3dd0*/  IMAD.SHL.U32 R13, R219, 0x2, RZ ;  /* 0x00000002db0d7824 */ /* 0x000fe200078e00ff */
[-C--:B0-----:R-:W-:Y:S01]  /*3de0*/  IADD3 R238, P5, R165, R216.reuse, RZ ;  /* 0x000000d8a5ee7210 */ /* 0x081fe20007fbe0ff */
[----:B------:R0:W-:Y:S01]  /*3df0*/  STL.64 [R1+0xd0], R220 ;  /* 0x0000d0dc01007387 */ /* 0x0001e20000100a00 */
[-C--:B------:R-:W-:Y:S01]  /*3e00*/  LEA.HI.X.SX32 R223, R158, R217.reuse, 0x1, P1 ;  /* 0x000000d99edf7211 */ /* 0x080fe200008f0eff */
[----:B------:R-:W-:Y:S01]  /*3e10*/  IMAD.SHL.U32 R149, R219, 0x4, RZ ;  /* 0x00000004db957824 */ /* 0x000fe200078e00ff */
[-C--:B------:R-:W-:Y:S01]  /*3e20*/  LEA.HI.X.SX32 R235, R153, R217.reuse, 0x1, P0 ;  /* 0x000000d999eb7211 */ /* 0x080fe200000f0eff */
[----:B------:R-:W-:Y:S01]  /*3e30*/  IMAD.SHL.U32 R143, R219, 0x8, RZ ;  /* 0x00000008db8f7824 */ /* 0x000fe200078e00ff */
[-C--:B------:R-:W-:Y:S01]  /*3e40*/  LEA.HI.X.SX32 R243, R155, R217.reuse, 0x1, P2 ;  /* 0x000000d99bf37211 */ /* 0x080fe200010f0eff */
[----:B------:R1:W-:Y:S01]  /*3e50*/  STL.64 [R1+0xf8], R222 ;  /* 0x0000f8de01007387 */ /* 0x0003e20000100a00 */
[-C--:B------:R-:W-:Y:S01]  /*3e60*/  IADD3 R240, P6, R167, R216.reuse, RZ ;  /* 0x000000d8a7f07210 */ /* 0x080fe20007fde0ff */
[----:B------:R-:W-:Y:S01]  /*3e70*/  IMAD.SHL.U32 R21, R219, 0x10, RZ ;  /* 0x00000010db157824 */ /* 0x000fe200078e00ff */
[-C--:B------:R-:W-:Y:S01]  /*3e80*/  LEA.HI.X.SX32 R239, R150, R217.reuse, 0x1, P5 ;  /* 0x000000d996ef7211 */ /* 0x080fe200028f0eff */
[----:B------:R2:W-:Y:S01]  /*3e90*/  STL.64 [R1+0x78], R234 ;  /* 0x000078ea01007387 */ /* 0x0005e20000100a00 */
[CC--:B------:R-:W-:Y:S01]  /*3ea0*/  LEA.HI.X.SX32 R241, R151.reuse, R217.reuse, 0x1, P6 ;  /* 0x000000d997f17211 */ /* 0x0c0fe200030f0eff */
[----:B------:R-:W-:Y:S01]  /*3eb0*/  IMAD.U32 R10, RZ, RZ, UR12 ;  /* 0x0000000cff0a7e24 */ /* 0x000fe2000f8e00ff */
[-C--:B0-----:R-:W-:Y:S01]  /*3ec0*/  IADD3 R220, P3, R151, R216.reuse, RZ ;  /* 0x000000d897dc7210 */ /* 0x081fe20007f7e0ff */
[----:B------:R-:W-:Y:S01]  /*3ed0*/  STL.64 [R1+0x80], R242 ;  /* 0x000080f201007387 */ /* 0x000fe20000100a00 */
[-C--:B------:R-:W-:Y:S01]  /*3ee0*/  IADD3 R230, P4, R161, R216.reuse, RZ ;  /* 0x000000d8a1e67210 */ /* 0x080fe20007f9e0ff */
[----:B------:R-:W-:Y:S01]  /*3ef0*/  IMAD.MOV.U32 R8, RZ, RZ, 0x3f800000 ;  /* 0x3f800000ff087424 */ /* 0x000fe200078e00ff */
[-C--:B------:R-:W-:Y:S01]  /*3f00*/  LEA.HI.X.SX32 R221, R152, R217.reuse, 0x1, P3 ;  /* 0x000000d998dd7211 */ /* 0x080fe200018f0eff */
[----:B------:R-:W-:Y:S01]  /*3f10*/  IMAD.MOV.U32 R9, RZ, RZ, -0x800000 ;  /* 0xff800000ff097424 */ /* 0x000fe200078e00ff */
[-C--:B-1----:R-:W-:Y:S01]  /*3f20*/  IADD3 R222, P3, R145, R216.reuse, RZ ;  /* 0x000000d891de7210 */ /* 0x082fe20007f7e0ff */
[----:B------:R-:W-:Y:S01]  /*3f30*/  IMAD.MOV.U32 R4, RZ, RZ, RZ ;  /* 0x000000ffff047224 */ /* 0x000fe200078e00ff */
[-C--:B------:R-:W-:Y:S01]  /*3f40*/  IADD3 R226, P1, R159, R216.reuse, RZ ;  /* 0x000000d89fe27210 */ /* 0x080fe20007f3e0ff */
[----:B------:R0:W-:Y:S01]  /*3f50*/  STL.64 [R1+0xc8], R220 ;  /* 0x0000c8dc01007387 */ /* 0x0001e20000100a00 */
[-C--:B------:R-:W-:Y:S01]  /*3f60*/  LEA.HI.X.SX32 R223, R147, R217.reuse, 0x1, P3 ;  /* 0x000000d993df7211 */ /* 0x080fe200018f0eff */
[----:B------:R-:W-:Y:S01]  /*3f70*/  IMAD.MOV.U32 R3, RZ, RZ, -0x800000 ;  /* 0xff800000ff037424 */ /* 0x000fe200078e00ff */
[-C--:B------:R-:W-:Y:S01]  /*3f80*/  LEA.HI.X.SX32 R231, R141, R217.reuse, 0x1, P4 ;  /* 0x000000d98de77211 */ /* 0x080fe200020f0eff */
[----:B------:R1:W-:Y:S01]  /*3f90*/  STL.64 [R1+0x68], R238 ;  /* 0x000068ee01007387 */ /* 0x0003e20000100a00 */
[----:B------:R-:W-:Y:S01]  /*3fa0*/  LEA.HI.X.SX32 R227, R23, R217, 0x1, P1 ;  /* 0x000000d917e37211 */ /* 0x000fe200008f0eff */
[----:B------:R-:W-:Y:S01]  /*3fb0*/  IMAD.MOV.U32 R2, RZ, RZ, 0x3f800000 ;  /* 0x3f800000ff027424 */ /* 0x000fe200078e00ff */
[-C--:B------:R-:W-:Y:S01]  /*3fc0*/  IADD3 R224, P2, R156, R216.reuse, RZ ;  /* 0x000000d89ce07210 */ /* 0x080fe20007f5e0ff */
[----:B------:R-:W-:Y:S01]  /*3fd0*/  STL.64 [R1+0x70], R240 ;  /* 0x000070f001007387 */ /* 0x000fe20000100a00 */
[----:B--2---:R-:W-:-:S02]  /*3fe0*/  IADD3 R234, P0, R154, R216, RZ ;  /* 0x000000d89aea7210 */ /* 0x004fc40007f1e0ff */
[----:B------:R-:W-:Y:S02]  /*3ff0*/  CS2R R82, SRZ ;  /* 0x0000000000527805 */ /* 0x000fe4000001ff00 */
[-C--:B------:R-:W-:Y:S01]  /*4000*/  LEA.HI.X.SX32 R225, R20, R217.reuse, 0x1, P2 ;  /* 0x000000d914e17211 */ /* 0x080fe200010f0eff */
[----:B------:R2:W-:Y:S01]  /*4010*/  STL.64 [R1+0x108], R222 ;  /* 0x000108de01007387 */ /* 0x0005e20000100a00 */
[----:B0-----:R-:W-:Y:S02]  /*4020*/  IADD3 R220, P6, R144, R216, RZ ;  /* 0x000000d890dc7210 */ /* 0x001fe40007fde0ff */
[----:B------:R-:W-:Y:S02]  /*4030*/  CS2R R84, SRZ ;  /* 0x0000000000547805 */ /* 0x000fe4000001ff00 */
[----:B------:R-:W-:Y:S02]  /*4040*/  LEA.HI.X.SX32 R235, R18, R217, 0x1, P0 ;  /* 0x000000d912eb7211 */ /* 0x000fe400000f0eff */
[----:B------:R-:W-:-:S02]  /*4050*/  CS2R R86, SRZ ;  /* 0x0000000000567805 */ /* 0x000fc4000001ff00 */
[----:B-1----:R-:W-:Y:S02]  /*4060*/  IADD3 R238, P5, R141, R216, RZ ;  /* 0x000000d88dee7210 */ /* 0x002fe40007fbe0ff */
[----:B------:R-:W-:Y:S02]  /*4070*/  CS2R R88, SRZ ;  /* 0x0000000000587805 */ /* 0x000fe4000001ff00 */
[-C--:B------:R-:W-:Y:S02]  /*4080*/  LEA.HI.X.SX32 R221, R145, R217.reuse, 0x1, P6 ;  /* 0x000000d991dd7211 */ /* 0x080fe400030f0eff */
[----:B------:R-:W-:Y:S02]  /*4090*/  CS2R R90, SRZ ;  /* 0x00000000005a7805 */ /* 0x000fe4000001ff00 */
[----:B------:R-:W-:Y:S02]  /*40a0*/  LEA.HI.X.SX32 R239, R144, R217, 0x1, P5 ;  /* 0x000000d990ef7211 */ /* 0x000fe400028f0eff */
[----:B------:R-:W-:-:S02]  /*40b0*/  CS2R R92, SRZ ;  /* 0x00000000005c7805 */ /* 0x000fc4000001ff00 */
[----:B------:R-:W-:Y:S01]  /*40c0*/  CS2R R94, SRZ ;  /* 0x00000000005e7805 */ /* 0x000fe2000001ff00 */
[----:B------:R0:W-:Y:S01]  /*40d0*/  STL.64 [R1+0xf0], R220 ;  /* 0x0000f0dc01007387 */ /* 0x0001e20000100a00 */
[----:B--2---:R-:W-:Y:S02]  /*40e0*/  IADD3 R222, P3, R148, R216, RZ ;  /* 0x000000d894de7210 */ /* 0x004fe40007f7e0ff */
[----:B------:R-:W-:Y:S02]  /*40f0*/  CS2R R96, SRZ ;  /* 0x0000000000607805 */ /* 0x000fe4000001ff00 */
[----:B------:R-:W-:Y:S01]  /*4100*/  CS2R R98, SRZ ;  /* 0x0000000000627805 */ /* 0x000fe2000001ff00 */
[----:B------:R1:W-:Y:S01]  /*4110*/  STL.64 [R1+0xc0], R238 ;  /* 0x0000c0ee01007387 */ /* 0x0003e20000100a00 */
[----:B------:R-:W-:Y:S02]  /*4120*/  LEA.HI.X.SX32 R223, R11, R217, 0x1, P3 ;  /* 0x000000d90bdf7211 */ /* 0x000fe400018f0eff */
[----:B------:R-:W-:-:S02]  /*4130*/  CS2R R100, SRZ ;  /* 0x0000000000647805 */ /* 0x000fc4000001ff00 */
[----:B------:R-:W-:Y:S01]  /*4140*/  CS2R R102, SRZ ;  /* 0x0000000000667805 */ /* 0x000fe2000001ff00 */
[----:B------:R2:W-:Y:S01]  /*4150*/  STL.64 [R1+0x60], R230 ;  /* 0x000060e601007387 */ /* 0x0005e20000100a00 */
[----:B------:R-:W-:Y:S02]  /*4160*/  CS2R R104, SRZ ;  /* 0x0000000000687805 */ /* 0x000fe4000001ff00 */
[----:B------:R-:W-:Y:S02]  /*4170*/  CS2R R106, SRZ ;  /* 0x00000000006a7805 */ /* 0x000fe4000001ff00 */
[----:B------:R-:W-:Y:S01]  /*4180*/  CS2R R108, SRZ ;  /* 0x00000000006c7805 */ /* 0x000fe2000001ff00 */
[----:B------:R3:W-:Y:S01]  /*4190*/  STL.64 [R1+0x58], R226 ;  /* 0x000058e201007387 */ /* 0x0007e20000100a00 */
[----:B0-----:R-:W-:Y:S02]  /*41a0*/  IADD3 R220, P6, R146, R216, RZ ;  /* 0x000000d892dc7210 */ /* 0x001fe40007fde0ff */
[----:B------:R-:W-:-:S02]  /*41b0*/  CS2R R110, SRZ ;  /* 0x00000000006e7805 */ /* 0x000fc4000001ff00 */
[----:B------:R-:W-:Y:S02]  /*41c0*/  CS2R R112, SRZ ;  /* 0x0000000000707805 */ /* 0x000fe4000001ff00 */
[----:B-1----:R-:W-:Y:S02]  /*41d0*/  IADD3 R238, P5, R20, R216, RZ ;  /* 0x000000d814ee7210 */ /* 0x002fe40007fbe0ff */
[----:B------:R-:W-:Y:S02]  /*41e0*/  CS2R R114, SRZ ;  /* 0x0000000000727805 */ /* 0x000fe4000001ff00 */
[-C--:B------:R-:W-:Y:S02]  /*41f0*/  LEA.HI.X.SX32 R221, R15, R217.reuse, 0x1, P6 ;  /* 0x000000d90fdd7211 */ /* 0x080fe400030f0eff */
[----:B------:R-:W-:Y:S02]  /*4200*/  CS2R R116, SRZ ;  /* 0x0000000000747805 */ /* 0x000fe4000001ff00 */
[----:B------:R-:W-:-:S02]  /*4210*/  LEA.HI.X.SX32 R239, R22, R217, 0x1, P5 ;  /* 0x000000d916ef7211 */ /* 0x000fc400028f0eff */
[----:B------:R-:W-:Y:S02]  /*4220*/  CS2R R118, SRZ ;  /* 0x0000000000767805 */ /* 0x000fe4000001ff00 */
[-C--:B--2---:R-:W-:Y:S02]  /*4230*/  IADD3 R230, P4, R142, R216.reuse, RZ ;  /* 0x000000d88ee67210 */ /* 0x084fe40007f9e0ff */
[----:B------:R-:W-:Y:S02]  /*4240*/  CS2R R120, SRZ ;  /* 0x0000000000787805 */ /* 0x000fe4000001ff00 */
[----:B---3--:R-:W-:Y:S01]  /*4250*/  IADD3 R226, P1, R140, R216, RZ ;  /* 0x000000d88ce27210 */ /* 0x008fe20007f3e0ff */
[----:B------:R0:W-:Y:S01]  /*4260*/  STL.64 [R1+0xb8], R238 ;  /* 0x0000b8ee01007387 */ /* 0x0001e20000100a00 */
[----:B------:R-:W-:Y:S02]  /*4270*/  LEA.HI.X.SX32 R231, R12, R217, 0x1, P4 ;  /* 0x000000d90ce77211 */ /* 0x000fe400020f0eff */
[----:B------:R-:W-:-:S02]  /*4280*/  CS2R R122, SRZ ;  /* 0x00000000007a7805 */ /* 0x000fc4000001ff00 */
[----:B------:R-:W-:Y:S01]  /*4290*/  LEA.HI.X.SX32 R227, R19, R217, 0x1, P1 ;  /* 0x000000d913e37211 */ /* 0x000fe200008f0eff */
[----:B------:R1:W-:Y:S01]  /*42a0*/  STL.64 [R1+0x50], R224 ;  /* 0x000050e001007387 */ /* 0x0003e20000100a00 */
[----:B------:R-:W-:Y:S02]  /*42b0*/  CS2R R124, SRZ ;  /* 0x00000000007c7805 */ /* 0x000fe4000001ff00 */
[----:B------:R-:W-:Y:S02]  /*42c0*/  CS2R R126, SRZ ;  /* 0x00000000007e7805 */ /* 0x000fe4000001ff00 */
[----:B------:R-:W-:Y:S01]  /*42d0*/  CS2R R128, SRZ ;  /* 0x0000000000807805 */ /* 0x000fe2000001ff00 */
[----:B------:R2:W-:Y:S01]  /*42e0*/  STL.64 [R1+0x48], R234 ;  /* 0x000048ea01007387 */ /* 0x0005e20000100a00 */
[----:B------:R-:W-:Y:S02]  /*42f0*/  CS2R R130, SRZ ;  /* 0x0000000000827805 */ /* 0x000fe4000001ff00 */
[----:B------:R-:W-:-:S02]  /*4300*/  CS2R R132, SRZ ;  /* 0x0000000000847805 */ /* 0x000fc4000001ff00 */
[----:B------:R-:W-:Y:S02]  /*4310*/  CS2R R134, SRZ ;  /* 0x0000000000867805 */ /* 0x000fe4000001ff00 */
[----:B0-----:R-:W-:Y:S02]  /*4320*/  IADD3 R238, P5, R14, R216, RZ ;  /* 0x000000d80eee7210 */ /* 0x001fe40007fbe0ff */
[----:B------:R-:W-:Y:S02]  /*4330*/  CS2R R136, SRZ ;  /* 0x0000000000887805 */ /* 0x000fe4000001ff00 */
[----:B------:R-:W-:Y:S02]  /*4340*/  CS2R R138, SRZ ;  /* 0x00000000008a7805 */ /* 0x000fe4000001ff00 */
[----:B------:R-:W-:Y:S02]  /*4350*/  CS2R R140, SRZ ;  /* 0x00000000008c7805 */ /* 0x000fe4000001ff00 */
[----:B------:R-:W-:-:S02]  /*4360*/  LEA.HI.X.SX32 R239, R16, R217, 0x1, P5 ;  /* 0x000000d910ef7211 */ /* 0x000fc400028f0eff */
[----:B------:R-:W-:Y:S02]  /*4370*/  CS2R R144, SRZ ;  /* 0x0000000000907805 */ /* 0x000fe4000001ff00 */
[-C--:B-1----:R-:W-:Y:S02]  /*4380*/  IADD3 R224, P2, R11, R216.reuse, RZ ;  /* 0x000000d80be07210 */ /* 0x082fe40007f5e0ff */
[----:B------:R-:W-:Y:S02]  /*4390*/  CS2R R146, SRZ ;  /* 0x0000000000927805 */ /* 0x000fe4000001ff00 */
[----:B--2---:R-:W-:Y:S01]  /*43a0*/  IADD3 R234, P0, R12, R216, RZ ;  /* 0x000000d80cea7210 */ /* 0x004fe20007f1e0ff */
[----:B------:R0:W-:Y:S01]  /*43b0*/  STL.64 [R1+0xe8], R238 ;  /* 0x0000e8ee01007387 */ /* 0x0001e20000100a00 */
[----:B------:R-:W-:Y:S02]  /*43c0*/  LEA.HI.X.SX32 R225, R14, R217, 0x1, P2 ;  /* 0x000000d90ee17211 */ /* 0x000fe400010f0eff */
[----:B------:R-:W-:-:S02]  /*43d0*/  CS2R R150, SRZ ;  /* 0x0000000000967805 */ /* 0x000fc4000001ff00 */
[-C--:B------:R-:W-:Y:S01]  /*43e0*/  LEA.HI.X.SX32 R235, R17, R217.reuse, 0x1, P0 ;  /* 0x000000d911eb7211 */ /* 0x080fe200000f0eff */
[----:B------:R-:W-:Y:S01]  /*43f0*/  UMOV UR5, URZ ;  /* 0x0000003f00057c82 */ /* 0x000fe20008000000 */
[-C--:B------:R-:W-:Y:S01]  /*4400*/  LEA R14, P0, R219, R216.reuse, 0x5 ;  /* 0x000000d8db0e7211 */ /* 0x080fe200078028ff */
[----:B------:R1:W-:Y:S01]  /*4410*/  STL.64 [R1+0xb0], R224 ;  /* 0x0000b0e001007387 */ /* 0x0003e20000100a00 */
[-C--:B------:R-:W-:Y:S01]  /*4420*/  IADD3 R22, P5, R13, R216.reuse, RZ ;  /* 0x000000d80d167210 */ /* 0x080fe20007fbe0ff */
[----:B------:R-:W-:Y:S01]  /*4430*/  UIADD3.64 UR18, UR14, 0x100, URZ ;  /* 0x000001000e127897 */ /* 0x000fe2000fffe03f */
[-C--:B------:R-:W-:Y:S01]  /*4440*/  LEA.HI.X.SX32 R15, R21, R217.reuse, 0x1, P0 ;  /* 0x000000d9150f7211 */ /* 0x080fe200000f0eff */
[----:B------:R-:W-:Y:S01]  /*4450*/  UIADD3.64 UR22, UR14, 0x102, URZ ;  /* 0x000001020e167897 */ /* 0x000fe2000fffe03f */
[-C--:B------:R-:W-:Y:S01]  /*4460*/  LEA.HI.X.SX32 R23, R219, R217.reuse, 0x1, P5 ;  /* 0x000000d9db177211 */ /* 0x080fe200028f0eff */
[----:B0-----:R-:W-:Y:S01]  /*4470*/  IMAD.U32 R238, RZ, RZ, UR8 ;  /* 0x00000008ffee7e24 */ /* 0x001fe2000f8e00ff */
[C---:B------:R-:W-:Y:S01]  /*4480*/  LOP3.LUT R11, R7.reuse, 0x10, RZ, 0x3c, !PT ;  /* 0x00000010070b7812 */ /* 0x040fe200078e3cff */
[----:B------:R-:W-:Y:S01]  /*4490*/  IMAD.U32 R239, RZ, RZ, UR9 ;  /* 0x00000009ffef7e24 */ /* 0x000fe2000f8e00ff */
[----:B------:R-:W-:Y:S01]  /*44a0*/  UIADD3.64 UR8, UR14, 0x2, URZ ;  /* 0x000000020e087897 */ /* 0x000fe2000fffe03f */
[----:B------:R-:W-:Y:S01]  /*44b0*/  LOP3.LUT R12, R7, 0x30, RZ, 0x3c, !PT ;  /* 0x00000030070c7812 */ /* 0x000fe200078e3cff */
[----:B------:R-:W-:Y:S01]  /*44c0*/  UIADD3.64 UR26, UR14, 0x104, URZ ;  /* 0x000001040e1a7897 */ /* 0x000fe2000fffe03f */
[----:B-1----:R-:W-:Y:S01]  /*44d0*/  LEA R224, P2, R219, R216, 0x2 ;  /* 0x000000d8dbe07211 */ /* 0x002fe200078410ff */
[----:B------:R0:W-:Y:S01]  /*44e0*/  STL.64 [R1+0x120], R238 ;  /* 0x000120ee01007387 */ /* 0x0001e20000100a00 */
[----:B------:R-:W-:Y:S01]  /*44f0*/  LOP3.LUT R11, R7, 0x40, RZ, 0x3c, !PT ;  /* 0x00000040070b7812 */ /* 0x000fe200078e3cff */
[----:B------:R-:W-:Y:S01]  /*4500*/  UIADD3.64 UR30, UR14, 0x1fe, URZ ;  /* 0x000001fe0e1e7897 */ /* 0x000fe2000fffe03f */
[----:B------:R-:W-:Y:S01]  /*4510*/  LEA.HI.X.SX32 R225, R13, R217, 0x1, P2 ;  /* 0x000000d90de17211 */ /* 0x000fe200010f0eff */
[----:B------:R-:W-:Y:S01]  /*4520*/  UIADD3.64 UR34, UR14, 0x200, URZ ;  /* 0x000002000e227897 */ /* 0x000fe2000fffe03f */
[C---:B------:R-:W-:Y:S01]  /*4530*/  LOP3.LUT R13, R7.reuse, 0x20, RZ, 0x3c, !PT ;  /* 0x00000020070d7812 */ /* 0x040fe200078e3cff */
[----:B------:R-:W-:Y:S01]  /*4540*/  UIADD3.64 UR38, UR14, 0x202, URZ ;  /* 0x000002020e267897 */ /* 0x000fe2000fffe03f */
[C---:B------:R-:W-:Y:S01]  /*4550*/  LOP3.LUT R13, R7.reuse, 0x50, RZ, 0x3c, !PT ;  /* 0x00000050070d7812 */ /* 0x040fe200078e3cff */
[----:B------:R-:W-:Y:S01]  /*4560*/  UIADD3.64 UR42, UR14, 0x204, URZ ;  /* 0x000002040e2a7897 */ /* 0x000fe2000fffe03f */
[C---:B------:R-:W-:Y:S01]  /*4570*/  LOP3.LUT R12, R7.reuse, 0x60, RZ, 0x3c, !PT ;  /* 0x00000060070c7812 */ /* 0x040fe200078e3cff */
[----:B------:R-:W-:Y:S01]  /*4580*/  UIADD3.64 UR46, UR14, 0x2fe, URZ ;  /* 0x000002fe0e2e7897 */ /* 0x000fe2000fffe03f */
[----:B------:R-:W-:Y:S01]  /*4590*/  LOP3.LUT R11, R7, 0x70, RZ, 0x3c, !PT ;  /* 0x00000070070b7812 */ /* 0x000fe200078e3cff */
[----:B0-----:R-:W-:Y:S01]  /*45a0*/  IMAD.U32 R238, RZ, RZ, UR8 ;  /* 0x00000008ffee7e24 */ /* 0x001fe2000f8e00ff */
[----:B------:R-:W-:Y:S01]  /*45b0*/  LOP3.LUT R252, R6, 0x8, RZ, 0xfc, !PT ;  /* 0x0000000806fc7812 */ /* 0x000fe200078efcff */
[----:B------:R-:W-:Y:S01]  /*45c0*/  IMAD.U32 R239, RZ, RZ, UR9 ;  /* 0x00000009ffef7e24 */ /* 0x000fe2000f8e00ff */
[----:B------:R-:W-:-:S02]  /*45d0*/  UIADD3.64 UR8, UR14, 0xfe, URZ ;  /* 0x000000fe0e087897 */ /* 0x000fc4000fffe03f */
[----:B------:R-:W-:Y:S02]  /*45e0*/  UIADD3.64 UR50, UR14, 0x300, URZ ;  /* 0x000003000e327897 */ /* 0x000fe4000fffe03f */
[----:B------:R0:W-:Y:S01]  /*45f0*/  STL.64 [R1+0x138], R238 ;  /* 0x000138ee01007387 */ /* 0x0001e20000100a00 */
[----:B------:R-:W-:Y:S02]  /*4600*/  UIADD3.64 UR54, UR14, 0x302, URZ ;  /* 0x000003020e367897 */ /* 0x000fe4000fffe03f */
[----:B------:R-:W-:Y:S01]  /*4610*/  UIADD3.64 UR58, UR14, 0x304, URZ ;  /* 0x000003040e3a7897 */ /* 0x000fe2000fffe03f */
[----:B------:R1:W-:Y:S01]  /*4620*/  STL.64 [R1+0x40], R222 ;  /* 0x000040de01007387 */ /* 0x0003e20000100a00 */
[----:B0-----:R-:W-:Y:S02]  /*4630*/  IMAD.U32 R238, RZ, RZ, UR10 ;  /* 0x0000000affee7e24 */ /* 0x001fe4000f8e00ff */
[----:B------:R-:W-:Y:S01]  /*4640*/  IMAD.U32 R239, RZ, RZ, UR11 ;  /* 0x0000000bffef7e24 */ /* 0x000fe2000f8e00ff */
[----:B-1----:R-:W-:-:S04]  /*4650*/  LEA R222, P3, R219, R216, 0x3 ;  /* 0x000000d8dbde7211 */ /* 0x002fc800078618ff */
[----:B------:R0:W-:Y:S01]  /*4660*/  STL.64 [R1+0x130], R238 ;  /* 0x000130ee01007387 */ /* 0x0001e20000100a00 */
[----:B------:R-:W-:Y:S02]  /*4670*/  LEA.HI.X.SX32 R223, R149, R217, 0x1, P3 ;  /* 0x000000d995df7211 */ /* 0x000fe400018f0eff */
[----:B------:R-:W-:Y:S01]  /*4680*/  CS2R R148, SRZ ;  /* 0x0000000000947805 */ /* 0x000fe2000001ff00 */
[----:B0-----:R-:W-:Y:S02]  /*4690*/  IMAD.U32 R238, RZ, RZ, UR8 ;  /* 0x00000008ffee7e24 */ /* 0x001fe4000f8e00ff */
[----:B------:R-:W-:-:S05]  /*46a0*/  IMAD.U32 R239, RZ, RZ, UR9 ;  /* 0x00000009ffef7e24 */ /* 0x000fca000f8e00ff */
[----:B------:R-:W-:Y:S04]  /*46b0*/  STL.64 [R1+0x128], R238 ;  /* 0x000128ee01007387 */ /* 0x000fe80000100a00 */
[----:B------:R0:W-:Y:S04]  /*46c0*/  STL.64 [R1+0x38], R220 ;  /* 0x000038dc01007387 */ /* 0x0001e80000100a00 */
[----:B------:R1:W-:Y:S04]  /*46d0*/  STL.64 [R1+0xa8], R234 ;  /* 0x0000a8ea01007387 */ /* 0x0003e80000100a00 */
[----:B------:R1:W-:Y:S01]  /*46e0*/  STL.64 [R1+0x30], R230 ;  /* 0x000030e601007387 */ /* 0x0003e20000100a00 */
[----:B0-----:R-:W-:-:S03]  /*46f0*/  LEA R220, P6, R219, R216, 0x4 ;  /* 0x000000d8dbdc7211 */ /* 0x001fc600078c20ff */
[----:B------:R1:W-:Y:S01]  /*4700*/  STL.64 [R1+0x28], R226 ;  /* 0x000028e201007387 */ /* 0x0003e20000100a00 */
[----:B------:R-:W-:-:S03]  /*4710*/  LEA.HI.X.SX32 R221, R143, R217, 0x1, P6 ;  /* 0x000000d98fdd7211 */ /* 0x000fc600030f0eff */
[----:B------:R1:W-:Y:S01]  /*4720*/  STL.64 [R1+0x110], R224 ;  /* 0x000110e001007387 */ /* 0x0003e20000100a00 */
[----:B------:R-:W-:-:S03]  /*4730*/  CS2R R142, SRZ ;  /* 0x00000000008e7805 */ /* 0x000fc6000001ff00 */
[----:B------:R1:W-:Y:S04]  /*4740*/  STL.64 [R1+0x100], R222 ;  /* 0x000100de01007387 */ /* 0x0003e80000100a00 */
[----:B------:R1:W-:Y:S04]  /*4750*/  STL.64 [R1+0xe0], R220 ;  /* 0x0000e0dc01007387 */ /* 0x0003e80000100a00 */
[----:B------:R1:W-:Y:S04]  /*4760*/  STL.64 [R1+0xa0], R14 ;  /* 0x0000a00e01007387 */ /* 0x0003e80000100a00 */
[----:B------:R1:W-:Y:S02]  /*4770*/  STL.64 [R1+0x118], R22 ;  /* 0x0001181601007387 */ /* 0x0003e40000100a00 */
.L_x_1:
[----:B-1----:R-:W2:Y:S04]  /*4780*/  LDL.64 R220, [R1+0x110] ;  /* 0x0001100001dc7983 */ /* 0x002ea80000100a00 */
[----:B------:R-:W3:Y:S04]  /*4790*/  LDL.64 R18, [R1+0x118] ;  /* 0x0001180001127983 */ /* 0x000ee80000100a00 */
[----:B------:R-:W4:Y:S04]  /*47a0*/  LDL.64 R20, [R1+0x108] ;  /* 0x0001080001147983 */ /* 0x000f280000100a00 */
[----:B------:R-:W5:Y:S04]  /*47b0*/  LDL.64 R224, [R1+0xf0] ;  /* 0x0000f00001e07983 */ /* 0x000f680000100a00 */
[----:B------:R-:W5:Y:S04]  /*47c0*/  LDL.64 R226, [R1+0xf8] ;  /* 0x0000f80001e27983 */ /* 0x000f680000100a00 */
[----:B------:R-:W5:Y:S04]  /*47d0*/  LDL.64 R16, [R1+0x100] ;  /* 0x0001000001107983 */ /* 0x000f680000100a00 */
[----:B------:R-:W5:Y:S04]  /*47e0*/  LDL.64 R244, [R1+0xe8] ;  /* 0x0000e80001f47983 */ /* 0x000f680000100a00 */
[----:B------:R-:W5:Y:S04]  /*47f0*/  LDL.64 R242, [R1+0xe0] ;  /* 0x0000e00001f27983 */ /* 0x000f680000100a00 */
[----:B------:R-:W5:Y:S04]  /*4800*/  LDL.64 R230, [R1+0xd8] ;  /* 0x0000d80001e67983 */ /* 0x000f680000100a00 */
[----:B------:R-:W5:Y:S04]  /*4810*/  LDL.64 R234, [R1+0xb0] ;  /* 0x0000b00001ea7983 */ /* 0x000f680000100a00 */
[----:B------:R-:W5:Y:S04]  /*4820*/  LDL.64 R238, [R1+0xb8] ;  /* 0x0000b80001ee7983 */ /* 0x000f680000100a00 */
[----:B------:R-:W5:Y:S01]  /*4830*/  LDL.64 R222, [R1+0xd0] ;  /* 0x0000d00001de7983 */ /* 0x000f620000100a00 */
[----:B------:R-:W-:-:S03]  /*4840*/  IMAD.WIDE R22, R4, 0x2, R216 ;  /* 0x0000000204167825 */ /* 0x000fc600078e02d8 */
[----:B------:R-:W5:Y:S04]  /*4850*/  LDL.64 R240, [R1+0xc0] ;  /* 0x0000c00001f07983 */ /* 0x000f680000100a00 */
[----:B------:R-:W5:Y:S04]  /*4860*/  LDG.E.U16 R15, desc[UR6][R22.64] ;  /* 0x00000006160f7981 */ /* 0x000f68000c1e1500 */
[----:B------:R-:W5:Y:S01]  /*4870*/  LDL.64 R246, [R1+0x78] ;  /* 0x0000780001f67983 */ /* 0x000f620000100a00 */
[----:B--2---:R-:W-:-:S03]  /*4880*/  IMAD.WIDE R166, R4, 0x2, R220 ;  /* 0x0000000204a67825 */ /* 0x004fc600078e02dc */
[----:B------:R-:W2:Y:S01]  /*4890*/  LDL.64 R220, [R1+0xc8] ;  /* 0x0000c80001dc7983 */ /* 0x000ea20000100a00 */
[----:B---3--:R-:W-:-:S03]  /*48a0*/  IMAD.WIDE R18, R4, 0x2, R18 ;  /* 0x0000000204127825 */ /* 0x008fc600078e0212 */
[----:B------:R-:W3:Y:S01]  /*48b0*/  LDG.E.U16 R166, desc[UR6][R166.64] ;  /* 0x00000006a6a67981 */ /* 0x000ee2000c1e1500 */
[----:B----4-:R-:W-:-:S03]  /*48c0*/  IMAD.WIDE R20, R4, 0x2, R20 ;  /* 0x0000000204147825 */ /* 0x010fc600078e0214 */
[----:B------:R-:W4:Y:S04]  /*48d0*/  LDG.E.U16 R19, desc[UR6][R18.64] ;  /* 0x0000000612137981 */ /* 0x000f28000c1e1500 */
[----:B------:R0:W3:Y:S01]  /*48e0*/  LDG.E.U16 R18, desc[UR6][R20.64] ;  /* 0x0000000614127981 */ /* 0x0000e2000c1e1500 */
[----:B-----5:R-:W-:-:S03]  /*48f0*/  IMAD.WIDE R152, R4, 0x2, R226 ;  /* 0x0000000204987825 */ /* 0x020fc600078e02e2 */
[----:B------:R-:W5:Y:S01]  /*4900*/  LDL.64 R226, [R1+0xa0] ;  /* 0x0000a00001e27983 */ /* 0x000f620000100a00 */
[----:B------:R-:W-:-:S03]  /*4910*/  IMAD.WIDE R16, R4, 0x2, R16 ;  /* 0x0000000204107825 */ /* 0x000fc600078e0210 */
[----:B------:R-:W3:Y:S01]  /*4920*/  LDG.E.U16 R152, desc[UR6][R152.64] ;  /* 0x0000000698987981 */ /* 0x000ee2000c1e1500 */
[----:B0-----:R-:W-:-:S03]  /*4930*/  IMAD.WIDE R20, R4, 0x2, R224 ;  /* 0x0000000204147825 */ /* 0x001fc600078e02e0 */
[----:B------:R-:W4:Y:S04]  /*4940*/  LDL.64 R224, [R1+0x98] ;  /* 0x0000980001e07983 */ /* 0x000f280000100a00 */
[----:B------:R0:W3:Y:S01]  /*4950*/  LDG.E.U16 R165, desc[UR6][R16.64] ;  /* 0x0000000610a57981 */ /* 0x0000e2000c1e1500 */
[----:B------:R-:W-:-:S03]  /*4960*/  IMAD.WIDE R154, R4, 0x2, R242 ;  /* 0x00000002049a7825 */ /* 0x000fc600078e02f2 */
[----:B------:R-:W3:Y:S01]  /*4970*/  LDL.64 R242, [R1+0x80] ;  /* 0x0000800001f27983 */ /* 0x000ee20000100a00 */
[----:B------:R-:W-:-:S03]  /*4980*/  IMAD.WIDE R22, R4, 0x2, R230 ;  /* 0x0000000204167825 */ /* 0x000fc600078e02e6 */
[----:B------:R-:W3:Y:S01]  /*4990*/  LDL.64 R230, [R1+0x90] ;  /* 0x0000900001e67983 */ /* 0x000ee20000100a00 */
[----:B0-----:R-:W-:-:S03]  /*49a0*/  IMAD.WIDE R16, R4, 0x2, R244 ;  /* 0x0000000204107825 */ /* 0x001fc600078e02f4 */
[----:B------:R-:W3:Y:S04]  /*49b0*/  LDL.64 R244, [R1+0x58] ;  /* 0x0000580001f47983 */ /* 0x000ee80000100a00 */
[----:B------:R-:W3:Y:S01]  /*49c0*/  LDG.E.U16 R17, desc[UR6][R16.64] ;  /* 0x0000000610117981 */ /* 0x000ee2000c1e1500 */
[----:B------:R-:W-:-:S03]  /*49d0*/  IMAD.WIDE R156, R4, 0x2, R238 ;  /* 0x00000002049c7825 */ /* 0x000fc600078e02ee */
[----:B------:R-:W3:Y:S01]  /*49e0*/  LDG.E.U16 R22, desc[UR6][R22.64] ;  /* 0x0000000616167981 */ /* 0x000ee2000c1e1500 */
[----:B------:R-:W-:-:S03]  /*49f0*/  IMAD.WIDE R162, R4, 0x2, R222 ;  /* 0x0000000204a27825 */ /* 0x000fc600078e02de */
[----:B------:R-:W3:Y:S04]  /*4a00*/  LDL.64 R222, [R1+0x88] ;  /* 0x0000880001de7983 */ /* 0x000ee80000100a00 */
[----:B------:R0:W3:Y:S04]  /*4a10*/  LDG.E.U16 R16, desc[UR6][R154.64] ;  /* 0x000000069a107981 */ /* 0x0000e8000c1e1500 */
[----:B------:R-:W3:Y:S04]  /*4a20*/  LDG.E.U16 R23, desc[UR6][R156.64] ;  /* 0x000000069c177981 */ /* 0x000ee8000c1e1500 */
[----:B------:R-:W3:Y:S01]  /*4a30*/  LDG.E.U16 R21, desc[UR6][R20.64] ;  /* 0x0000000614157981 */ /* 0x000ee2000c1e1500 */
[----:B0-----:R-:W-:-:S03]  /*4a40*/  IMAD.WIDE R154, R4, 0x2, R234 ;  /* 0x00000002049a7825 */ /* 0x001fc600078e02ea */
[----:B------:R-:W3:Y:S01]  /*4a50*/  LDL.64 R234, [R1+0x50] ;  /* 0x0000500001ea7983 */ /* 0x000ee20000100a00 */
[----:B------:R-:W-:-:S03]  /*4a60*/  IMAD.WIDE R158, R4, 0x2, R240 ;  /* 0x00000002049e7825 */ /* 0x000fc600078e02f0 */
[----:B------:R-:W3:Y:S04]  /*4a70*/  LDL.64 R238, [R1+0x38] ;  /* 0x0000380001ee7983 */ /* 0x000ee80000100a00 */
[----:B------:R5:W3:Y:S04]  /*4a80*/  LDG.E.U16 R20, desc[UR6][R154.64] ;  /* 0x000000069a147981 */ /* 0x000ae8000c1e1500 */
[----:B------:R3:W3:Y:S04]  /*4a90*/  LDG.E.U16 R164, desc[UR6][R158.64] ;  /* 0x000000069ea47981 */ /* 0x0006e8000c1e1500 */
[----:B------:R-:W3:Y:S04]  /*4aa0*/  LDL.64 R240, [R1+0x70] ;  /* 0x0000700001f07983 */ /* 0x000ee80000100a00 */
[----:B------:R-:W3:Y:S01]  /*4ab0*/  LDG.E.U16 R153, desc[UR6][R162.64] ;  /* 0x00000006a2997981 */ /* 0x000ee2000c1e1500 */
[----:B--2---:R-:W-:-:S03]  /*4ac0*/  IMAD.WIDE R160, R4, 0x2, R220 ;  /* 0x0000000204a07825 */ /* 0x004fc600078e02dc */
[----:B------:R-:W2:Y:S04]  /*4ad0*/  LDL.64 R220, [R1+0x60] ;  /* 0x0000600001dc7983 */ /* 0x000ea80000100a00 */
[----:B------:R-:W2:Y:S01]  /*4ae0*/  LDG.E.U16 R167, desc[UR6][R160.64] ;  /* 0x00000006a0a77981 */ /* 0x000ea2000c1e1500 */
[----:B-----5:R-:W-:-:S03]  /*4af0*/  IMAD.WIDE R154, R4, 0x2, R226 ;  /* 0x00000002049a7825 */ /* 0x020fc600078e02e2 */
[----:B------:R-:W5:Y:S04]  /*4b00*/  LDL.64 R226, [R1+0x48] ;  /* 0x0000480001e27983 */ /* 0x000f680000100a00 */
[----:B------:R0:W5:Y:S01]  /*4b10*/  LDG.E.U16 R218, desc[UR6][R154.64] ;  /* 0x000000069ada7981 */ /* 0x000162000c1e1500 */
[----:B----4-:R-:W-:-:S03]  /*4b20*/  IMAD.WIDE R156, R4, 0x2, R224 ;  /* 0x00000002049c7825 */ /* 0x010fc600078e02e0 */
[----:B------:R-:W4:Y:S01]  /*4b30*/  LDL.64 R224, [R1+0x40] ;  /* 0x0000400001e07983 */ /* 0x000f220000100a00 */
[----:B---3--:R-:W-:-:S03]  /*4b40*/  IMAD.WIDE R158, R4, 0x2, R230 ;  /* 0x00000002049e7825 */ /* 0x008fc600078e02e6 */
[----:B------:R-:W3:Y:S01]  /*4b50*/  LDL.64 R230, [R1+0x30] ;  /* 0x0000300001e67983 */ /* 0x000ee20000100a00 */
[----:B0-----:R-:W-:-:S03]  /*4b60*/  IMAD.WIDE R154, R4, 0x2, R244 ;  /* 0x00000002049a7825 */ /* 0x001fc600078e02f4 */
[----:B------:R-:W3:Y:S01]  /*4b70*/  LDL.64 R244, [R1+0xa8] ;  /* 0x0000a80001f47983 */ /* 0x000ee20000100a00 */
[----:B--2---:R-:W-:-:S03]  /*4b80*/  IMAD.WIDE R162, R4, 0x2, R220 ;  /* 0x0000000204a27825 */ /* 0x004fc600078e02dc */
[----:B------:R0:W2:Y:S04]  /*4b90*/  LDG.E.U16 R220, desc[UR6][R156.64] ;  /* 0x000000069cdc7981 */ /* 0x0000a8000c1e1500 */
[----:B------:R1:W2:Y:S01]  /*4ba0*/  LDG.E.U16 R221, desc[UR6][R158.64] ;  /* 0x000000069edd7981 */ /* 0x0002a2000c1e1500 */
[----:B0-----:R-:W-:-:S03]  /*4bb0*/  IMAD.WIDE R156, R4, 0x2, R242 ;  /* 0x00000002049c7825 */ /* 0x001fc600078e02f2 */
[----:B------:R-:W2:Y:S01]  /*4bc0*/  LDL.64 R242, [R1+0x68] ;  /* 0x0000680001f27983 */ /* 0x000ea20000100a00 */
[----:B-1----:R-:W-:-:S03]  /*4bd0*/  IMAD.WIDE R158, R4, 0x2, R234 ;  /* 0x00000002049e7825 */ /* 0x002fc600078e02ea */
[----:B------:R-:W2:Y:S01]  /*4be0*/  LDL.64 R234, [R1+0x28] ;  /* 0x0000280001ea7983 */ /* 0x000ea20000100a00 */
[----:B------:R-:W-:-:S03]  /*4bf0*/  IMAD.WIDE R160, R4, 0x2, R222 ;  /* 0x0000000204a07825 */ /* 0x000fc600078e02de */
[----:B------:R4:W2:Y:S04]  /*4c00*/  LDG.E.U16 R223, desc[UR6][R162.64] ;  /* 0x00000006a2df7981 */ /* 0x0008a8000c1e1500 */
[----:B------:R5:W2:Y:S01]  /*4c10*/  LDG.E.U16 R222, desc[UR6][R160.64] ;  /* 0x00000006a0de7981 */ /* 0x000aa2000c1e1500 */
[----:B----4-:R-:W-:-:S03]  /*4c20*/  IMAD.WIDE R162, R4, 0x2, R224 ;  /* 0x0000000204a27825 */ /* 0x010fc600078e02e0 */
[----:B------:R0:W4:Y:S01]  /*4c30*/  LDG.E.U16 R224, desc[UR6][R154.64] ;  /* 0x000000069ae07981 */ /* 0x000122000c1e1500 */
[----:B-----5:R-:W-:-:S03]  /*4c40*/  IMAD.WIDE R160, R4, 0x2, R226 ;  /* 0x0000000204a07825 */ /* 0x020fc600078e02e2 */
[----:B------:R1:W5:Y:S04]  /*4c50*/  LDG.E.U16 R226, desc[UR6][R158.64] ;  /* 0x000000069ee27981 */ /* 0x000368000c1e1500 */
[----:B------:R3:W5:Y:S01]  /*4c60*/  LDG.E.U16 R227, desc[UR6][R160.64] ;  /* 0x00000006a0e37981 */ /* 0x000762000c1e1500 */
[----:B0-----:R-:W-:-:S03]  /*4c70*/  IMAD.WIDE R154, R4, 0x2, R246 ;  /* 0x00000002049a7825 */ /* 0x001fc600078e02f6 */
[----:B------:R0:W5:Y:S01]  /*4c80*/  LDG.E.U16 R225, desc[UR6][R156.64] ;  /* 0x000000069ce17981 */ /* 0x000162000c1e1500 */
[----:B-1----:R-:W-:-:S03]  /*4c90*/  IMAD.WIDE R158, R4, 0x2, R238 ;  /* 0x00000002049e7825 */ /* 0x002fc600078e02ee */
[----:B------:R-:W5:Y:S01]  /*4ca0*/  LDG.E.U16 R162, desc[UR6][R162.64] ;  /* 0x00000006a2a27981 */ /* 0x000f62000c1e1500 */
[----:B---3--:R-:W-:-:S03]  /*4cb0*/  IMAD.WIDE R160, R4, 0x2, R230 ;  /* 0x0000000204a07825 */ /* 0x008fc600078e02e6 */
[----:B------:R-:W3:Y:S01]  /*4cc0*/  LDG.E.U16 R231, desc[UR6][R158.64] ;  /* 0x000000069ee77981 */ /* 0x000ee2000c1e1500 */
[----:B0-----:R-:W-:-:S03]  /*4cd0*/  IMAD.WIDE R156, R4, 0x2, R240 ;  /* 0x00000002049c7825 */ /* 0x001fc600078e02f0 */
[----:B------:R-:W3:Y:S04]  /*4ce0*/  LDG.E.U16 R160, desc[UR6][R160.64] ;  /* 0x00000006a0a07981 */ /* 0x000ee8000c1e1500 */
[----:B------:R0:W3:Y:S04]  /*4cf0*/  LDG.E.U16 R163, desc[UR6][R154.64] ;  /* 0x000000069aa37981 */ /* 0x0000e8000c1e1500 */
[----:B------:R2:W3:Y:S04]  /*4d00*/  LDG.E.U16 R230, desc[UR6][R156.64] ;  /* 0x000000069ce67981 */ /* 0x0004e8000c1e1500 */
[----:B------:R-:W3:Y:S01]  /*4d10*/  LDL.64 R240, [R1+0x138] ;  /* 0x0001380001f07983 */ /* 0x000ee20000100a00 */
[----:B0-----:R-:W-:-:S03]  /*4d20*/  IMAD.WIDE R154, R4, 0x2, R244 ;  /* 0x00000002049a7825 */ /* 0x001fc600078e02f4 */
[----:B------:R-:W3:Y:S04]  /*4d30*/  LDL.64 R238, [R1+0x130] ;  /* 0x0001300001ee7983 */ /* 0x000ee80000100a00 */
[----:B------:R-:W3:Y:S01]  /*4d40*/  LDG.E.U16 R154, desc[UR6][R154.64] ;  /* 0x000000069a9a7981 */ /* 0x000ee2000c1e1500 */
[----:B--2---:R-:W-:-:S04]  /*4d50*/  IMAD.WIDE R156, R4, 0x2, R242 ;  /* 0x00000002049c7825 */ /* 0x004fc800078e02f2 */
[----:B------:R-:W-:Y:S02]  /*4d60*/  IMAD.WIDE R158, R4, 0x2, R234 ;  /* 0x00000002049e7825 */ /* 0x000fe400078e02ea */
[----:B------:R-:W2:Y:S04]  /*4d70*/  LDG.E.U16 R156, desc[UR6][R156.64] ;  /* 0x000000069c9c7981 */ /* 0x000ea8000c1e1500 */
[----:B------:R-:W2:Y:S01]  /*4d80*/  LDG.E.U16 R158, desc[UR6][R158.64] ;  /* 0x000000069e9e7981 */ /* 0x000ea2000c1e1500 */
[----:B------:R-:W0:Y:S01]  /*4d90*/  S2R R235, SR_TID.X ;  /* 0x0000000000eb7919 */ /* 0x000e220000002100 */
[----:B------:R-:W-:Y:S01]  /*4da0*/  BAR.SYNC.DEFER_BLOCKING 0x0 ;  /* 0x0000000000007b1d */ /* 0x000fe20000010000 */
[C---:B------:R-:W-:Y:S02]  /*4db0*/  LOP3.LUT R234, R7.reuse, 0x10, RZ, 0x3c, !PT ;  /* 0x0000001007ea7812 */ /* 0x040fe400078e3cff */
[----:B------:R-:W-:-:S03]  /*4dc0*/  LOP3.LUT R242, R7, 0x20, RZ, 0x3c, !PT ;  /* 0x0000002007f27812 */ /* 0x000fc600078e3cff */
[----:B------:R-:W-:Y:S04]  /*4dd0*/  STS.U16 [R7+UR4+0x10000], R15 ;  /* 0x0100000f07007988 */ /* 0x000fe80008000404 */
[----:B------:R-:W-:Y:S04]  /*4de0*/  STS.U16 [R7+UR4+0x10400], R16 ;  /* 0x0104001007007988 */ /* 0x000fe80008000404 */
[----:B------:R-:W-:Y:S04]  /*4df0*/  STS.U16 [R7+UR4+0x10800], R218 ;  /* 0x010800da07007988 */ /* 0x000fe80008000404 */
[----:B------:R-:W-:Y:S04]  /*4e00*/  STS.U16 [R7+UR4+0x10c00], R223 ;  /* 0x010c00df07007988 */ /* 0x000fe80008000404 */
[----:B------:R-:W-:Y:S01]  /*4e10*/  STS.U16 [R234+UR4+0x10080], R19 ;  /* 0x01008013ea007988 */ /* 0x000fe20008000404 */
[----:B0-----:R-:W-:-:S03]  /*4e20*/  SHF.R.U32.HI R235, RZ, 0x5, R235 ;  /* 0x00000005ffeb7819 */ /* 0x001fc600000116eb */
[----:B------:R-:W-:Y:S04]  /*4e30*/  STS.U16 [R234+UR4+0x10480], R22 ;  /* 0x01048016ea007988 */ /* 0x000fe80008000404 */
[----:B------:R-:W-:Y:S04]  /*4e40*/  STS.U16 [R234+UR4+0x10880], R220 ;  /* 0x010880dcea007988 */ /* 0x000fe80008000404 */
[----:B----4-:R0:W-:Y:S01]  /*4e50*/  STS.U16 [R234+UR4+0x10c80], R224 ;  /* 0x010c80e0ea007988 */ /* 0x0101e20008000404 */
[----:B------:R-:W-:-:S03]  /*4e60*/  R2UR UR8, R235 ;  /* 0x00000000eb0872ca */ /* 0x000fc600000e0000 */
[----:B------:R-:W-:Y:S01]  /*4e70*/  STS.U16 [R242+UR4+0x10100], R166 ;  /* 0x010100a6f2007988 */ /* 0x000fe20008000404 */
[----:B------:R-:W-:-:S03]  /*4e80*/  LOP3.LUT R235, R7, 0x40, RZ, 0x3c, !PT ;  /* 0x0000004007eb7812 */ /* 0x000fc600078e3cff */
[----:B------:R-:W-:Y:S01]  /*4e90*/  STS.U16 [R242+UR4+0x10500], R153 ;  /* 0x01050099f2007988 */ /* 0x000fe20008000404 */
[----:B0-----:R-:W-:-:S03]  /*4ea0*/  LOP3.LUT R234, R7, 0x30, RZ, 0x3c, !PT ;  /* 0x0000003007ea7812 */ /* 0x001fc600078e3cff */
[----:B------:R-:W-:Y:S04]  /*4eb0*/  STS.U16 [R242+UR4+0x10900], R221 ;  /* 0x010900ddf2007988 */ /* 0x000fe80008000404 */
[----:B-----5:R-:W-:Y:S04]  /*4ec0*/  STS.U16 [R242+UR4+0x10d00], R226 ;  /* 0x010d00e2f2007988 */ /* 0x020fe80008000404 */
[----:B------:R0:W-:Y:S04]  /*4ed0*/  STS.U16 [R234+UR4+0x10180], R18 ;  /* 0x01018012ea007988 */ /* 0x0001e80008000404 */
[----:B------:R-:W-:Y:S04]  /*4ee0*/  STS.U16 [R234+UR4+0x10580], R167 ;  /* 0x010580a7ea007988 */ /* 0x000fe80008000404 */
[----:B------:R-:W-:Y:S04]  /*4ef0*/  STS.U16 [R234+UR4+0x10980], R222 ;  /* 0x010980deea007988 */ /* 0x000fe80008000404 */
[----:B------:R1:W-:Y:S04]  /*4f00*/  STS.U16 [R234+UR4+0x10d80], R227 ;  /* 0x010d80e3ea007988 */ /* 0x0003e80008000404 */
[----:B0-----:R-:W4:Y:S04]  /*4f10*/  LDL.64 R18, [R1+0x128] ;  /* 0x0001280001127983 */ /* 0x001f280000100a00 */
[----:B------:R-:W-:Y:S01]  /*4f20*/  STS.U16 [R235+UR4+0x10200], R165 ;  /* 0x010200a5eb007988 */ /* 0x000fe20008000404 */
[----:B-1----:R-:W-:-:S03]  /*4f30*/  LOP3.LUT R234, R7, 0x50, RZ, 0x3c, !PT ;  /* 0x0000005007ea7812 */ /* 0x002fc600078e3cff */
[----:B------:R-:W-:Y:S04]  /*4f40*/  STS.U16 [R235+UR4+0x10600], R164 ;  /* 0x010600a4eb007988 */ /* 0x000fe80008000404 */
[----:B------:R-:W-:Y:S04]  /*4f50*/  STS.U16 [R235+UR4+0x10a00], R225 ;  /* 0x010a00e1eb007988 */ /* 0x000fe80008000404 */
[----:B------:R0:W-:Y:S04]  /*4f60*/  STS.U16 [R235+UR4+0x10e00], R162 ;  /* 0x010e00a2eb007988 */ /* 0x0001e80008000404 */
[----:B------:R-:W-:Y:S04]  /*4f70*/  STS.U16 [R234+UR4+0x10280], R152 ;  /* 0x01028098ea007988 */ /* 0x000fe80008000404 */
[----:B------:R-:W-:Y:S01]  /*4f80*/  STS.U16 [R234+UR4+0x10680], R23 ;  /* 0x01068017ea007988 */ /* 0x000fe20008000404 */
[----:B0-----:R-:W-:-:S03]  /*4f90*/  LOP3.LUT R235, R7, 0x60, RZ, 0x3c, !PT ;  /* 0x0000006007eb7812 */ /* 0x001fc600078e3cff */
[----:B---3--:R-:W-:Y:S04]  /*4fa0*/  STS.U16 [R234+UR4+0x10a80], R163 ;  /* 0x010a80a3ea007988 */ /* 0x008fe80008000404 */
[----:B------:R0:W-:Y:S04]  /*4fb0*/  STS.U16 [R234+UR4+0x10e80], R231 ;  /* 0x010e80e7ea007988 */ /* 0x0001e80008000404 */
[----:B------:R-:W-:Y:S04]  /*4fc0*/  STS.U16 [R235+UR4+0x10300], R21 ;  /* 0x01030015eb007988 */ /* 0x000fe80008000404 */
[----:B------:R-:W-:Y:S01]  /*4fd0*/  STS.U16 [R235+UR4+0x10700], R20 ;  /* 0x01070014eb007988 */ /* 0x000fe20008000404 */
[----:B0-----:R-:W-:-:S03]  /*4fe0*/  LOP3.LUT R234, R7, 0x70, RZ, 0x3c, !PT ;  /* 0x0000007007ea7812 */ /* 0x001fc600078e3cff */
[----:B------:R-:W-:Y:S04]  /*4ff0*/  STS.U16 [R235+UR4+0x10b00], R230 ;  /* 0x010b00e6eb007988 */ /* 0x000fe80008000404 */
[----:B------:R-:W-:Y:S04]  /*5000*/  STS.U16 [R235+UR4+0x10f00], R160 ;  /* 0x010f00a0eb007988 */ /* 0x000fe80008000404 */
[----:B------:R0:W-:Y:S04]  /*5010*/  STS.U16 [R234+UR4+0x10380], R17 ;  /* 0x01038011ea007988 */ /* 0x0001e80008000404 */
[----:B------:R-:W-:Y:S01]  /*5020*/  STS.U16 [R234+UR4+0x10780], R154 ;  /* 0x0107809aea007988 */ /* 0x000fe20008000404 */
[----:B------:R-:W-:Y:S01]  /*5030*/  USHF.L.U32 UR8, UR8, 0x9, URZ ;  /* 0x0000000908087899 */ /* 0x000fe2000800063f */
[----:B------:R-:W-:Y:S01]  /*5040*/  UMOV UR10, UR60 ;  /* 0x0000003c000a7c82 */ /* 0x000fe20008000000 */
[----:B------:R-:W-:-:S02]  /*5050*/  UMOV UR11, 0x40000040 ;  /* 0x40000040000b7882 */ /* 0x000fc40000000000 */
[----:B------:R-:W-:Y:S01]  /*5060*/  ULOP3.LUT UR8, UR8, 0x800, URZ, 0xc0, !UPT ;  /* 0x0000080008087892 */ /* 0x000fe2000f8ec03f */
[----:B------:R-:W-:Y:S01]  /*5070*/  MOV R13, UR55 ;  /* 0x00000037000d7c02 */ /* 0x000fe20008000f00 */
[----:B------:R-:W-:Y:S01]  /*5080*/  UMOV UR9, 0x40000040 ;  /* 0x4000004000097882 */ /* 0x000fe20000000000 */
[----:B------:R-:W-:Y:S01]  /*5090*/  MOV R14, UR54 ;  /* 0x00000036000e7c02 */ /* 0x000fe20008000f00 */
[----:B------:R-:W-:Y:S01]  /*50a0*/  ULEA.HI UR8, UR4, UR8, URZ, 0x1c ;  /* 0x0000000804087291 */ /* 0x000fe2000f8fe03f */
[----:B------:R-:W-:Y:S01]  /*50b0*/  MOV R11, UR59 ;  /* 0x0000003b000b7c02 */ /* 0x000fe20008000f00 */
[----:B------:R-:W3:Y:S02]  /*50c0*/  LDL.64 R220, [R1+0x20] ;  /* 0x0000200001dc7983 */ /* 0x000ee40000100a00 */
[----:B------:R-:W-:Y:S01]  /*50d0*/  ULOP3.LUT UR8, UR8, 0x3fff, URZ, 0xc0, !UPT ;  /* 0x00003fff08087892 */ /* 0x000fe2000f8ec03f */
[----:B------:R-:W-:Y:S01]  /*50e0*/  MOV R12, UR58 ;  /* 0x0000003a000c7c02 */ /* 0x000fe20008000f00 */
[----:B------:R-:W5:Y:S02]  /*50f0*/  LDL.64 R22, [R1+0x18] ;  /* 0x0000180001167983 */ /* 0x000f640000100a00 */
[----:B------:R-:W-:-:S02]  /*5100*/  UIADD3 UR12, UP0, UR8, 0x80, URZ ;  /* 0x00000080080c7890 */ /* 0x000fc4000ff1e03f */
[----:B0-----:R-:W3:Y:S04]  /*5110*/  LDL.64 R16, [R1] ;  /* 0x0000000001107983 */ /* 0x001ee80000100a00 */
[----:B------:R-:W3:Y:S04]  /*5120*/  LDL.64 R20, [R1+0x10] ;  /* 0x0000100001147983 */ /* 0x000ee80000100a00 */
[----:B--2---:R-:W-:Y:S04]  /*5130*/  STS.U16 [R234+UR4+0x10b80], R156 ;  /* 0x010b809cea007988 */ /* 0x004fe80008000404 */
[----:B------:R0:W-:Y:S01]  /*5140*/  STS.U16 [R234+UR4+0x10f80], R158 ;  /* 0x010f809eea007988 */ /* 0x0001e20008000404 */
[----:B------:R1:W-:Y:S06]  /*5150*/  MEMBAR.ALL.CTA ;  /* 0x0000000000007992 */ /* 0x0003ec0000008000 */
[----:B-1----:R-:W1:Y:S02]  /*5160*/  FENCE.VIEW.ASYNC.S ;  /* 0x00000000000073c6 */ /* 0x002e640000000000 */
[----:B-1----:R-:W-:Y:S06]  /*5170*/  BAR.SYNC.DEFER_BLOCKING 0x0 ;  /* 0x0000000000007b1d */ /* 0x002fec0000010000 */
[----:B0-----:R-:W-:-:S06]  /*5180*/  WARPGROUP.ARRIVE ;  /* 0x00000000000079c5 */ /* 0x001fcc0000000000 */
[----:B------:R-:W-:Y:S01]  /*5190*/  HGMMA.64x32x16.F32 R152, gdesc[UR8].tnspA, RZ, !UPT ;  /* 0x20600000089879f0 */ /* 0x000fe2000c7008ff */
[----:B------:R-:W-:Y:S02]  /*51a0*/  UMOV UR8, URZ ;  /* 0x0000003f00087c82 */ /* 0x000fe40008000000 */
[----:B------:R-:W-:Y:S01]  /*51b0*/  UIADD3.X UR13, UR8, 0x40000040, URZ, UP0, !UPT ;  /* 0x40000040080d7890 */ /* 0x000fe200087fe43f */
[----:B------:R-:W-:Y:S02]  /*51c0*/  R2UR UR54, R240 ;  /* 0x00000000f03672ca */ /* 0x000fe400000e0000 */
[----:B------:R-:W-:Y:S01]  /*51d0*/  R2UR UR55, R241 ;  /* 0x00000000f13772ca */ /* 0x000fe200000e0000 */
[----:B------:R-:W-:-:S05]  /*51e0*/  UIADD3.64 UR52, UR12, 0x80, URZ ;  /* 0x000000800c347897 */ /* 0x000fca000fffe03f */
[----:B------:R-:W-:Y:S01]  /*51f0*/  HGMMA.64x32x16.F32 R152, gdesc[UR12].tnspA, R152 ;  /* 0x206000000c9879f0 */ /* 0x000fe20008700898 */
[----:B------:R-:W-:Y:S02]  /*5200*/  R2UR UR58, R238 ;  /* 0x00000000ee3a72ca */ /* 0x000fe400000e0000 */
[----:B------:R-:W-:Y:S01]  /*5210*/  R2UR UR59, R239 ;  /* 0x00000000ef3b72ca */ /* 0x000fe200000e0000 */
[----:B------:R-:W-:-:S03]  /*5220*/  UIADD3.64 UR56, UR12, 0x100, URZ ;  /* 0x000001000c387897 */ /* 0x000fc6000fffe03f */
[----:B------:R-:W-:Y:S01]  /*5230*/  HGMMA.64x32x16.F32 R152, gdesc[UR52].tnspA, R152 ;  /* 0x20600000349879f0 */ /* 0x000fe20008700898 */
[----:B----4-:R-:W-:Y:S02]  /*5240*/  R2UR UR10, R18 ;  /* 0x00000000120a72ca */ /* 0x010fe400000e0000 */
[----:B------:R-:W-:Y:S01]  /*5250*/  R2UR UR11, R19 ;  /* 0x00000000130b72ca */ /* 0x000fe200000e0000 */
[----:B------:R-:W-:Y:S01]  /*5260*/  UIADD3.64 UR8, UR12, 0x180, URZ ;  /* 0x000001800c087897 */ /* 0x000fe2000fffe03f */
[----:B------:R-:W2:Y:S04]  /*5270*/  LDL.64 R18, [R1+0x8] ;  /* 0x0000080001127983 */ /* 0x000ea80000100a00 */
[----:B------:R-:W-:Y:S01]  /*5280*/  HGMMA.64x32x16.F32 R152, gdesc[UR56].tnspA, R152 ;  /* 0x20600000389879f0 */ /* 0x000fe20008700898 */
[----:B------:R-:W-:-:S06]  /*5290*/  UIADD3.64 UR16, UR12, 0x200, URZ ;  /* 0x000002000c107897 */ /* 0x000fcc000fffe03f */
[----:B------:R-:W-:Y:S01]  /*52a0*/  HGMMA.64x32x16.F32 R152, gdesc[UR8].tnspA, R152 ;  /* 0x20600000089879f0 */ /* 0x000fe20008700898 */
[----:B------:R-:W-:Y:S02]  /*52b0*/  UIADD3.64 UR20, UR12, 0x280, URZ ;  /* 0x000002800c147897 */ /* 0x000fe4000fffe03f */
[----:B------:R-:W-:Y:S02]  /*52c0*/  UIADD3.64 UR24, UR12, 0x300, URZ ;  /* 0x000003000c187897 */ /* 0x000fe4000fffe03f */
[----:B------:R-:W-:Y:S02]  /*52d0*/  UIADD3.64 UR28, UR12, 0x380, URZ ;  /* 0x000003800c1c7897 */ /* 0x000fe4000fffe03f */
[----:B------:R-:W-:Y:S02]  /*52e0*/  UIADD3.64 UR32, UR12, 0x400, URZ ;  /* 0x000004000c207897 */ /* 0x000fe4000fffe03f */
[----:B------:R-:W-:Y:S02]  /*52f0*/  UIADD3.64 UR36, UR12, 0x480, URZ ;  /* 0x000004800c247897 */ /* 0x000fe4000fffe03f */
[----:B------:R-:W-:-:S02]  /*5300*/  UIADD3.64 UR40, UR12, 0x500, URZ ;  /* 0x000005000c287897 */ /* 0x000fc4000fffe03f */
[----:B------:R-:W-:Y:S01]  /*5310*/  UIADD3.64 UR44, UR12, 0x580, URZ ;  /* 0x000005800c2c7897 */ /* 0x000fe2000fffe03f */
[----:B------:R-:W-:Y:S02]  /*5320*/  R2UR UR59, R11 ;  /* 0x000000000b3b72ca */ /* 0x000fe400000e0000 */
[----:B------:R-:W-:Y:S01]  /*5330*/  R2UR UR54, R14 ;  /* 0x000000000e3672ca */ /* 0x000fe200000e0000 */
[----:B------:R-:W-:Y:S01]  /*5340*/  UIADD3.64 UR48, UR12, 0x600, URZ ;  /* 0x000006000c307897 */ /* 0x000fe2000fffe03f */
[----:B------:R-:W-:Y:S01]  /*5350*/  R2UR UR55, R13 ;  /* 0x000000000d3772ca */ /* 0x000fe200000e0000 */
[----:B------:R-:W-:Y:S01]  /*5360*/  IMAD.WIDE R222, R0, 0x2, R208 ;  /* 0x0000000200de7825 */ /* 0x000fe200078e02d0 */
[----:B------:R-:W-:-:S03]  /*5370*/  R2UR UR58, R12 ;  /* 0x000000000c3a72ca */ /* 0x000fc600000e0000 */
[----:B------:R-:W-:-:S04]  /*5380*/  IMAD.WIDE R226, R0, 0x2, R200 ;  /* 0x0000000200e27825 */ /* 0x000fc800078e02c8 */
[----:B------:R-:W-:Y:S01]  /*5390*/  IMAD.WIDE R224, R0, 0x2, R192 ;  /* 0x0000000200e07825 */ /* 0x000fe200078e02c0 */
[----:B------:R-:W-:Y:S01]  /*53a0*/  R2UR UR8, R10 ;  /* 0x000000000a0872ca */ /* 0x000fe200000e0000 */
[----:B------:R-:W4:Y:S01]  /*53b0*/  LDG.E.U16 R226, desc[UR6][R226.64] ;  /* 0x00000006e2e27981 */ /* 0x000f22000c1e1500 */
[----:B------:R-:W-:Y:S02]  /*53c0*/  UIADD3.64 UR52, UR12, 0x680, URZ ;  /* 0x000006800c347897 */ /* 0x000fe4000fffe03f */
[----:B------:R-:W-:Y:S01]  /*53d0*/  UIADD3.64 UR56, UR12, 0x700, URZ ;  /* 0x000007000c387897 */ /* 0x000fe2000fffe03f */
[----:B------:R-:W0:Y:S01]  /*53e0*/  S2R R248, SR_TID.X ;  /* 0x0000000000f87919 */ /* 0x000e220000002100 */
[----:B------:R-:W-:Y:S01]  /*53f0*/  ULDC UR9, c[0x0][0x238] ;  /* 0x00008e0000097ab9 */ /* 0x000fe20000000800 */
[----:B------:R-:W-:Y:S01]  /*5400*/  HGMMA.64x32x16.F32 R152, gdesc[UR16].tnspA, R152 ;  /* 0x20600000109879f0 */ /* 0x000fe20008700898 */
[C---:B-----5:R-:W-:Y:S01]  /*5410*/  IMAD.WIDE R14, R0.reuse, 0x2, R22 ;  /* 0x00000002000e7825 */ /* 0x060fe200078e0216 */
[----:B------:R-:W5:Y:S02]  /*5420*/  LDG.E.U16 R234, desc[UR6][R224.64] ;  /* 0x00000006e0ea7981 */ /* 0x000f64000c1e1500 */
[----:B------:R-:W-:Y:S04]  /*5430*/  HGMMA.64x32x16.F32 R152, gdesc[UR20].tnspA, R152 ;  /* 0x20600000149879f0 */ /* 0x000fe80008700898 */
[----:B------:R-:W-:Y:S04]  /*5440*/  HGMMA.64x32x16.F32 R152, gdesc[UR24].tnspA, R152 ;  /* 0x20600000189879f0 */ /* 0x000fe80008700898 */
[----:B------:R-:W-:Y:S04]  /*5450*/  HGMMA.64x32x16.F32 R152, gdesc[UR28].tnspA, R152 ;  /* 0x206000001c9879f0 */ /* 0x000fe80008700898 */
[----:B------:R-:W-:Y:S04]  /*5460*/  HGMMA.64x32x16.F32 R152, gdesc[UR32].tnspA, R152 ;  /* 0x20600000209879f0 */ /* 0x000fe80008700898 */
[----:B------:R-:W-:Y:S04]  /*5470*/  HGMMA.64x32x16.F32 R152, gdesc[UR36].tnspA, R152 ;  /* 0x20600000249879f0 */ /* 0x000fe80008700898 */
[----:B------:R-:W-:Y:S01]  /*5480*/  HGMMA.64x32x16.F32 R152, gdesc[UR40].tnspA, R152 ;  /* 0x20600000289879f0 */ /* 0x000fe20008700898 */
[----:B---3--:R-:W-:-:S06]  /*5490*/  IMAD.WIDE R10, R0, 0x2, R220 ;  /* 0x00000002000a7825 */ /* 0x008fcc00078e02dc */
[----:B------:R-:W3:Y:S01]  /*54a0*/  LDG.E.U16 R10, desc[UR6][R10.64] ;  /* 0x000000060a0a7981 */ /* 0x000ee2000c1e1500 */
[----:B------:R-:W-:-:S04]  /*54b0*/  IMAD.WIDE R12, R0, 0x2, R20 ;  /* 0x00000002000c7825 */ /* 0x000fc800078e0214 */
[C---:B--2---:R-:W-:Y:S02]  /*54c0*/  IMAD.WIDE R18, R0.reuse, 0x2, R18 ;  /* 0x0000000200127825 */ /* 0x044fe400078e0212 */
[----:B------:R-:W2:Y:S04]  /*54d0*/  LDG.E.U16 R12, desc[UR6][R12.64] ;  /* 0x000000060c0c7981 */ /* 0x000ea8000c1e1500 */
[----:B------:R1:W4:Y:S04]  /*54e0*/  LDG.E.U16 R11, desc[UR6][R14.64] ;  /* 0x000000060e0b7981 */ /* 0x000328000c1e1500 */
[----:B------:R0:W5:Y:S01]  /*54f0*/  LDG.E.U16 R13, desc[UR6][R18.64] ;  /* 0x00000006120d7981 */ /* 0x000162000c1e1500 */
[----:B------:R-:W-:Y:S01]  /*5500*/  HGMMA.64x32x16.F32 R152, gdesc[UR44].tnspA, R152 ;  /* 0x206000002c9879f0 */ /* 0x000fe20008700898 */
[----:B-1----:R-:W-:-:S04]  /*5510*/  IMAD.WIDE R14, R0, 0x2, R16 ;  /* 0x00000002000e7825 */ /* 0x002fc800078e0210 */
[C---:B------:R-:W-:Y:S02]  /*5520*/  IMAD.WIDE R16, R0.reuse, 0x2, R236 ;  /* 0x0000000200107825 */ /* 0x040fe400078e02ec */
[----:B------:R-:W2:Y:S02]  /*5530*/  LDG.E.U16 R14, desc[UR6][R14.64] ;  /* 0x000000060e0e7981 */ /* 0x000ea4000c1e1500 */
[C---:B0-----:R-:W-:Y:S02]  /*5540*/  IMAD.WIDE R18, R0.reuse, 0x2, R228 ;  /* 0x0000000200127825 */ /* 0x041fe400078e02e4 */
[----:B------:R0:W2:Y:S02]  /*5550*/  LDG.E.U16 R15, desc[UR6][R16.64] ;  /* 0x00000006100f7981 */ /* 0x0000a4000c1e1500 */
[----:B0-----:R-:W-:-:S06]  /*5560*/  IMAD.WIDE R16, R0, 0x2, R232 ;  /* 0x0000000200107825 */ /* 0x001fcc00078e02e8 */
[----:B------:R-:W2:Y:S01]  /*5570*/  LDG.E.U16 R16, desc[UR6][R16.64] ;  /* 0x0000000610107981 */ /* 0x000ea2000c1e1500 */
[----:B------:R-:W-:-:S03]  /*5580*/  IMAD.WIDE R20, R0, 0x2, R212 ;  /* 0x0000000200147825 */ /* 0x000fc600078e02d4 */
[----:B------:R0:W2:Y:S01]  /*5590*/  LDG.E.U16 R17, desc[UR6][R18.64] ;  /* 0x0000000612117981 */ /* 0x0000a2000c1e1500 */
[----:B------:R-:W-:Y:S01]  /*55a0*/  HGMMA.64x32x16.F32 R152, gdesc[UR48].tnspA, R152 ;  /* 0x20600000309879f0 */ /* 0x000fe20008700898 */
[----:B0-----:R-:W-:-:S04]  /*55b0*/  IMAD.WIDE R18, R0, 0x2, R214 ;  /* 0x0000000200127825 */ /* 0x001fc800078e02d6 */
[C---:B------:R-:W-:Y:S02]  /*55c0*/  IMAD.WIDE R22, R0.reuse, 0x2, R206 ;  /* 0x0000000200167825 */ /* 0x040fe400078e02ce */
[----:B------:R-:W2:Y:S02]  /*55d0*/  LDG.E.U16 R18, desc[UR6][R18.64] ;  /* 0x0000000612127981 */ /* 0x000ea4000c1e1500 */
[C---:B------:R-:W-:Y:S02]  /*55e0*/  IMAD.WIDE R220, R0.reuse, 0x2, R204 ;  /* 0x0000000200dc7825 */ /* 0x040fe400078e02cc */
[----:B------:R-:W2:Y:S04]  /*55f0*/  LDG.E.U16 R22, desc[UR6][R22.64] ;  /* 0x0000000616167981 */ /* 0x000ea8000c1e1500 */
[----:B------:R0:W2:Y:S04]  /*5600*/  LDG.E.U16 R19, desc[UR6][R20.64] ;  /* 0x0000000614137981 */ /* 0x0000a8000c1e1500 */
[----:B------:R1:W2:Y:S01]  /*5610*/  LDG.E.U16 R23, desc[UR6][R220.64] ;  /* 0x00000006dc177981 */ /* 0x0002a2000c1e1500 */
[----:B0-----:R-:W-:-:S04]  /*5620*/  IMAD.WIDE R20, R0, 0x2, R210 ;  /* 0x0000000200147825 */ /* 0x001fc800078e02d2 */
[C---:B-1----:R-:W-:Y:S02]  /*5630*/  IMAD.WIDE R220, R0.reuse, 0x2, R198 ;  /* 0x0000000200dc7825 */ /* 0x042fe400078e02c6 */
[----:B------:R-:W2:Y:S04]  /*5640*/  LDG.E.U16 R20, desc[UR6][R20.64] ;  /* 0x0000000614147981 */ /* 0x000ea8000c1e1500 */
[----:B------:R0:W2:Y:S04]  /*5650*/  LDG.E.U16 R227, desc[UR6][R220.64] ;  /* 0x00000006dce37981 */ /* 0x0000a8000c1e1500 */
[----:B------:R1:W2:Y:S01]  /*5660*/  LDG.E.U16 R21, desc[UR6][R222.64] ;  /* 0x00000006de157981 */ /* 0x0002a2000c1e1500 */
[----:B0-----:R-:W-:-:S04]  /*5670*/  IMAD.WIDE R220, R0, 0x2, R196 ;  /* 0x0000000200dc7825 */ /* 0x001fc800078e02c4 */
[C---:B------:R-:W-:Y:S01]  /*5680*/  IMAD.WIDE R224, R0.reuse, 0x2, R186 ;  /* 0x0000000200e07825 */ /* 0x040fe200078e02ba */
[----:B------:R0:W2:Y:S03]  /*5690*/  LDG.E.U16 R230, desc[UR6][R220.64] ;  /* 0x00000006dce67981 */ /* 0x0000a6000c1e1500 */
[C---:B-1----:R-:W-:Y:S01]  /*56a0*/  IMAD.WIDE R222, R0.reuse, 0x2, R202 ;  /* 0x0000000200de7825 */ /* 0x042fe200078e02ca */
[----:B------:R1:W2:Y:S04]  /*56b0*/  LDG.E.U16 R240, desc[UR6][R224.64] ;  /* 0x00000006e0f07981 */ /* 0x0002a8000c1e1500 */
[----:B------:R3:W2:Y:S01]  /*56c0*/  LDG.E.U16 R218, desc[UR6][R222.64] ;  /* 0x00000006deda7981 */ /* 0x0006a2000c1e1500 */
[----:B------:R-:W-:Y:S01]  /*56d0*/  HGMMA.64x32x16.F32 R152, gdesc[UR52].tnspA, R152 ;  /* 0x20600000349879f0 */ /* 0x000fe20008700898 */
[----:B0-----:R-:W-:-:S04]  /*56e0*/  IMAD.WIDE R220, R0, 0x2, R190 ;  /* 0x0000000200dc7825 */ /* 0x001fc800078e02be */
[C---:B-1----:R-:W-:Y:S01]  /*56f0*/  IMAD.WIDE R224, R0.reuse, 0x2, R180 ;  /* 0x0000000200e07825 */ /* 0x042fe200078e02b4 */
[----:B------:R0:W2:Y:S03]  /*5700*/  LDG.E.U16 R235, desc[UR6][R220.64] ;  /* 0x00000006dceb7981 */ /* 0x0000a6000c1e1500 */
[C---:B---3--:R-:W-:Y:S01]  /*5710*/  IMAD.WIDE R222, R0.reuse, 0x2, R194 ;  /* 0x0000000200de7825 */ /* 0x048fe200078e02c2 */
[----:B------:R1:W3:Y:S04]  /*5720*/  LDG.E.U16 R244, desc[UR6][R224.64] ;  /* 0x00000006e0f47981 */ /* 0x0002e8000c1e1500 */
[----:B------:R1:W3:Y:S01]  /*5730*/  LDG.E.U16 R231, desc[UR6][R222.64] ;  /* 0x00000006dee77981 */ /* 0x0002e2000c1e1500 */
[----:B0-----:R-:W-:-:S04]  /*5740*/  IMAD.WIDE R220, R0, 0x2, R184 ;  /* 0x0000000200dc7825 */ /* 0x001fc800078e02b8 */
[C---:B-1----:R-:W-:Y:S01]  /*5750*/  IMAD.WIDE R224, R0.reuse, 0x2, R174 ;  /* 0x0000000200e07825 */ /* 0x042fe200078e02ae */
[----:B------:R0:W3:Y:S03]  /*5760*/  LDG.E.U16 R242, desc[UR6][R220.64] ;  /* 0x00000006dcf27981 */ /* 0x0000e6000c1e1500 */
[C---:B------:R-:W-:Y:S01]  /*5770*/  IMAD.WIDE R222, R0.reuse, 0x2, R188 ;  /* 0x0000000200de7825 */ /* 0x040fe200078e02bc */
[----:B------:R1:W3:Y:S04]  /*5780*/  LDG.E.U16 R247, desc[UR6][R224.64] ;  /* 0x00000006e0f77981 */ /* 0x0002e8000c1e1500 */
[----:B------:R1:W3:Y:S01]  /*5790*/  LDG.E.U16 R238, desc[UR6][R222.64] ;  /* 0x00000006deee7981 */ /* 0x0002e2000c1e1500 */
[----:B0-----:R-:W-:-:S04]  /*57a0*/  IMAD.WIDE R220, R0, 0x2, R178 ;  /* 0x0000000200dc7825 */ /* 0x001fc800078e02b2 */
[C---:B-1----:R-:W-:Y:S01]  /*57b0*/  IMAD.WIDE R224, R0.reuse, 0x2, R168 ;  /* 0x0000000200e07825 */ /* 0x042fe200078e02a8 */
[----:B------:R0:W3:Y:S03]  /*57c0*/  LDG.E.U16 R245, desc[UR6][R220.64] ;  /* 0x00000006dcf57981 */ /* 0x0000e6000c1e1500 */
[C---:B------:R-:W-:Y:S02]  /*57d0*/  IMAD.WIDE R222, R0.reuse, 0x2, R182 ;  /* 0x0000000200de7825 */ /* 0x040fe400078e02b6 */
[----:B------:R-:W3:Y:S04]  /*57e0*/  LDG.E.U16 R224, desc[UR6][R224.64] ;  /* 0x00000006e0e07981 */ /* 0x000ee8000c1e1500 */
[----:B------:R1:W3:Y:S01]  /*57f0*/  LDG.E.U16 R243, desc[UR6][R222.64] ;  /* 0x00000006def37981 */ /* 0x0002e2000c1e1500 */
[----:B0-----:R-:W-:-:S06]  /*5800*/  IMAD.WIDE R220, R0, 0x2, R172 ;  /* 0x0000000200dc7825 */ /* 0x001fcc00078e02ac */
[----:B------:R-:W3:Y:S01]  /*5810*/  LDG.E.U16 R220, desc[UR6][R220.64] ;  /* 0x00000006dcdc7981 */ /* 0x000ee2000c1e1500 */
[----:B-1----:R-:W-:-:S05]  /*5820*/  IMAD.WIDE R222, R0, 0x2, R176 ;  /* 0x0000000200de7825 */ /* 0x002fca00078e02b0 */
[----:B------:R0:W3:Y:S01]  /*5830*/  LDG.E.U16 R246, desc[UR6][R222.64] ;  /* 0x00000006def67981 */ /* 0x0000e2000c1e1500 */
[----:B------:R-:W-:Y:S01]  /*5840*/  HGMMA.64x32x16.F32 R152, gdesc[UR56].tnspA, R152, gsb0 ;  /* 0x20600000389879f0 */ /* 0x000fe20008000898 */
[----:B0-----:R-:W-:-:S06]  /*5850*/  IMAD.WIDE R222, R0, 0x2, R170 ;  /* 0x0000000200de7825 */ /* 0x001fcc00078e02aa */
[----:B------:R0:W3:Y:S01]  /*5860*/  LDG.E.U16 R222, desc[UR6][R222.64] ;  /* 0x00000006dede7981 */ /* 0x0000e2000c1e1500 */
[----:B------:R-:W-:-:S05]  /*5870*/  IMAD.SHL.U32 R248, R248, 0x2, RZ ;  /* 0x00000002f8f87824 */ /* 0x000fca00078e00ff */
[----:B------:R-:W-:-:S04]  /*5880*/  LOP3.LUT R248, R248, 0x6, RZ, 0xc0, !PT ;  /* 0x00000006f8f87812 */ /* 0x000fc800078ec0ff */
[----:B------:R-:W-:-:S04]  /*5890*/  IADD3 R221, P1, R248, UR8, RZ ;  /* 0x00000008f8dd7c10 */ /* 0x000fc8000ff3e0ff */
[----:B0-----:R-:W-:-:S04]  /*58a0*/  IADD3 R223, P4, R221, 0x9, RZ ;  /* 0x00000009dddf7810 */ /* 0x001fc80007f9e0ff */
[C---:B------:R-:W-:Y:S02]  /*58b0*/  ISETP.GT.U32.AND P3, PT, R223.reuse, R6, PT ;  /* 0x00000006df00720c */ /* 0x040fe40003f64070 */
[----:B------:R-:W-:Y:S02]  /*58c0*/  ISETP.GT.U32.AND P6, PT, R223, R252, PT ;  /* 0x000000fcdf00720c */ /* 0x000fe40003fc4070 */
[----:B------:R-:W-:-:S04]  /*58d0*/  IADD3 R223, P0, R221, 0x10, RZ ;  /* 0x00000010dddf7810 */ /* 0x000fc80007f1e0ff */
[C---:B------:R-:W-:Y:S02]  /*58e0*/  ISETP.GT.U32.AND P2, PT, R223.reuse, R6, PT ;  /* 0x00000006df00720c */ /* 0x040fe40003f44070 */
[----:B------:R-:W-:Y:S01]  /*58f0*/  ISETP.GT.U32.AND P5, PT, R223, R252, PT ;  /* 0x000000fcdf00720c */ /* 0x000fe20003fa4070 */
[----:B------:R-:W-:-:S04]  /*5900*/  IMAD.X R223, RZ, RZ, UR5, P1 ;  /* 0x00000005ffdf7e24 */ /* 0x000fc800088e06ff */
[----:B------:R-:W-:Y:S01]  /*5910*/  IMAD.X R225, RZ, RZ, R223, P4 ;  /* 0x000000ffffe17224 */ /* 0x000fe200020e06df */
[----:B------:R-:W-:-:S04]  /*5920*/  IADD3 R248, P1, R221, 0x11, RZ ;  /* 0x00000011ddf87810 */ /* 0x000fc80007f3e0ff */
[----:B------:R-:W-:Y:S01]  /*5930*/  ISETP.GT.U32.AND.EX P6, PT, R225, RZ, PT, P6 ;  /* 0x000000ffe100720c */ /* 0x000fe20003fc4160 */
[----:B------:R-:W-:Y:S02]  /*5940*/  WARPGROUP.DEPBAR.LE gsb0, 0x0 ;  /* 0x00008000000079c5 */ /* 0x000fe40000010000 */
[----:B------:R-:W-:Y:S01]  /*5950*/  FMUL R159, R159, UR9 ;  /* 0x000000099f9f7c20 */ /* 0x000fe20008400000 */
[C---:B------:R-:W-:Y:S01]  /*5960*/  ISETP.GT.U32.AND P4, PT, R248.reuse, R6, PT ;  /* 0x00000006f800720c */ /* 0x040fe20003f84070 */
[--C-:B------:R-:W-:Y:S01]  /*5970*/  IMAD.X R250, RZ, RZ, R223.reuse, P1 ;  /* 0x000000fffffa7224 */ /* 0x100fe200008e06df */
[----:B------:R-:W-:Y:S01]  /*5980*/  ISETP.GT.U32.AND.EX P3, PT, R225, RZ, PT, P3 ;  /* 0x000000ffe100720c */ /* 0x000fe20003f64130 */
[----:B------:R-:W-:Y:S01]  /*5990*/  BAR.SYNC.DEFER_BLOCKING 0x0 ;  /* 0x0000000000007b1d */ /* 0x000fe20000010000 */
[----:B------:R-:W-:Y:S02]  /*59a0*/  FSEL R159, R159, -INF , !P6 ;  /* 0xff8000009f9f7808 */ /* 0x000fe40007000000 */
[----:B------:R-:W-:Y:S01]  /*59b0*/  ISETP.GT.U32.AND P6, PT, R248, R252, PT ;  /* 0x000000fcf800720c */ /* 0x000fe20003fc4070 */
[----:B------:R-:W-:Y:S01]  /*59c0*/  IMAD.X R248, RZ, RZ, R223, P0 ;  /* 0x000000fffff87224 */ /* 0x000fe200000e06df */
[----:B------:R-:W-:Y:S01]  /*59d0*/  IADD3 R249, P0, R221, 0x18, RZ ;  /* 0x00000018ddf97810 */ /* 0x000fe20007f1e0ff */
[----:B------:R-:W-:Y:S01]  /*59e0*/  FMUL R162, R162, UR9 ;  /* 0x00000009a2a27c20 */ /* 0x000fe20008400000 */
[----:B------:R-:W-:Y:S01]  /*59f0*/  FMUL R225, R163, UR9 ;  /* 0x00000009a3e17c20 */ /* 0x000fe20008400000 */
[----:B------:R-:W-:-:S02]  /*5a00*/  ISETP.GT.U32.AND.EX P6, PT, R250, RZ, PT, P6 ;  /* 0x000000fffa00720c */ /* 0x000fc40003fc4160 */
[----:B------:R-:W-:Y:S01]  /*5a10*/  IMAD.X R251, RZ, RZ, R223, P0 ;  /* 0x000000fffffb7224 */ /* 0x000fe200000e06df */
[----:B------:R-:W-:Y:S02]  /*5a20*/  ISETP.GT.U32.AND P0, PT, R249, R252, PT ;  /* 0x000000fcf900720c */ /* 0x000fe40003f04070 */
[----:B------:R-:W-:Y:S01]  /*5a30*/  ISETP.GT.U32.AND.EX P5, PT, R248, RZ, PT, P5 ;  /* 0x000000fff800720c */ /* 0x000fe20003fa4150 */
[----:B------:R-:W-:Y:S01]  /*5a40*/  FMUL R163, R166, UR9 ;  /* 0x00000009a6a37c20 */ /* 0x000fe20008400000 */
[----:B------:R-:W-:Y:S02]  /*5a50*/  ISETP.GT.U32.AND.EX P0, PT, R251, RZ, PT, P0 ;  /* 0x000000fffb00720c */ /* 0x000fe40003f04100 */
[----:B------:R-:W-:Y:S02]  /*5a60*/  FSEL R162, R162, -INF , !P5 ;  /* 0xff800000a2a27808 */ /* 0x000fe40006800000 */
[----:B------:R-:W-:Y:S02]  /*5a70*/  FSEL R166, R225, -INF , !P6 ;  /* 0xff800000e1a67808 */ /* 0x000fe40007000000 */
[----:B------:R-:W-:-:S02]  /*5a80*/  IADD3 R225, P5, R221, 0x8, RZ ;  /* 0x00000008dde17810 */ /* 0x000fc40007fbe0ff */
[----:B------:R-:W-:Y:S02]  /*5a90*/  ISETP.GT.U32.AND P6, PT, R221, R252, PT ;  /* 0x000000fcdd00720c */ /* 0x000fe40003fc4070 */
[----:B------:R-:W-:Y:S02]  /*5aa0*/  FSEL R163, R163, -INF , !P0 ;  /* 0xff800000a3a37808 */ /* 0x000fe40004000000 */
[-C--:B------:R-:W-:Y:S01]  /*5ab0*/  ISETP.GT.U32.AND P0, PT, R225, R6.reuse, PT ;  /* 0x00000006e100720c */ /* 0x080fe20003f04070 */
[----:B------:R-:W-:Y:S01]  /*5ac0*/  FMUL R225, R154, UR9 ;  /* 0x000000099ae17c20 */ /* 0x000fe20008400000 */
[----:B------:R-:W-:Y:S02]  /*5ad0*/  ISETP.GT.U32.AND.EX P6, PT, R223, RZ, PT, P6 ;  /* 0x000000ffdf00720c */ /* 0x000fe40003fc4160 */
[----:B------:R-:W-:Y:S01]  /*5ae0*/  ISETP.GT.U32.AND P1, PT, R249, R6, PT ;  /* 0x00000006f900720c */ /* 0x000fe20003f24070 */
[----:B------:R-:W-:Y:S01]  /*5af0*/  IMAD.X R249, RZ, RZ, R223, P5 ;  /* 0x000000fffff97224 */ /* 0x000fe200028e06df */
[----:B------:R-:W-:-:S02]  /*5b00*/  ISETP.GE.U32.AND P5, PT, R221, R252, PT ;  /* 0x000000fcdd00720c */ /* 0x000fc40003fa6070 */
[----:B------:R-:W-:Y:S02]  /*5b10*/  FSEL R225, R225, -INF , !P6 ;  /* 0xff800000e1e17808 */ /* 0x000fe40007000000 */
[----:B------:R-:W-:Y:S01]  /*5b20*/  IADD3 R154, P6, R221, 0x19, RZ ;  /* 0x00000019dd9a7810 */ /* 0x000fe20007fde0ff */
[----:B------:R-:W-:Y:S01]  /*5b30*/  FMUL R155, R155, UR9 ;  /* 0x000000099b9b7c20 */ /* 0x000fe20008400000 */
[----:B------:R-:W-:Y:S02]  /*5b40*/  ISETP.GE.U32.AND.EX P5, PT, R223, RZ, PT, P5 ;  /* 0x000000ffdf00720c */ /* 0x000fe40003fa6150 */
[----:B------:R-:W-:Y:S01]  /*5b50*/  ISETP.GT.U32.AND.EX P2, PT, R248, RZ, PT, P2 ;  /* 0x000000fff800720c */ /* 0x000fe20003f44120 */
[----:B------:R-:W-:Y:S01]  /*5b60*/  IMAD.X R248, RZ, RZ, R223, P6 ;  /* 0x000000fffff87224 */ /* 0x000fe200030e06df */
[----:B------:R-:W-:Y:S02]  /*5b70*/  ISETP.GT.U32.AND P6, PT, R154, R252, PT ;  /* 0x000000fc9a00720c */ /* 0x000fe40003fc4070 */
[----:B------:R-:W-:Y:S01]  /*5b80*/  FSEL R155, R155, -INF , !P5 ;  /* 0xff8000009b9b7808 */ /* 0x000fe20006800000 */
[----:B------:R-:W-:Y:S01]  /*5b90*/  FMUL R167, R167, UR9 ;  /* 0x00000009a7a77c20 */ /* 0x000fe20008400000 */
[----:B------:R-:W-:Y:S01]  /*5ba0*/  ISETP.GT.U32.AND P5, PT, R221, R6, PT ;  /* 0x00000006dd00720c */ /* 0x000fe20003fa4070 */
[----:B------:R-:W-:Y:S01]  /*5bb0*/  FMUL R158, R158, UR9 ;  /* 0x000000099e9e7c20 */ /* 0x000fe20008400000 */
[----:B------:R-:W-:-:S02]  /*5bc0*/  ISETP.GT.U32.AND.EX P6, PT, R248, RZ, PT, P6 ;  /* 0x000000fff800720c */ /* 0x000fc40003fc4160 */
[----:B------:R-:W-:Y:S02]  /*5bd0*/  ISETP.GT.U32.AND.EX P5, PT, R223, RZ, PT, P5 ;  /* 0x000000ffdf00720c */ /* 0x000fe40003fa4150 */
[----:B------:R-:W-:Y:S02]  /*5be0*/  FSEL R167, R167, -INF , !P6 ;  /* 0xff800000a7a77808 */ /* 0x000fe40007000000 */
[----:B------:R-:W-:Y:S02]  /*5bf0*/  ISETP.GE.U32.AND P6, PT, R221, R6, PT ;  /* 0x00000006dd00720c */ /* 0x000fe40003fc6070 */
[----:B------:R-:W-:Y:S02]  /*5c00*/  FSEL R158, R158, -INF , !P5 ;  /* 0xff8000009e9e7808 */ /* 0x000fe40006800000 */
[----:B------:R-:W-:-:S04]  /*5c10*/  FMNMX R221, R225, R155, !PT ;  /* 0x0000009be1dd7209 */ /* 0x000fc80007800000 */
[----:B------:R-:W-:-:S04]  /*5c20*/  FMNMX R221, R158, R221, !PT ;  /* 0x000000dd9edd7209 */ /* 0x000fc80007800000 */
[----:B------:R-:W-:-:S04]  /*5c30*/  FMNMX R221, R159, R221, !PT ;  /* 0x000000dd9fdd7209 */ /* 0x000fc80007800000 */
[----:B------:R-:W-:-:S04]  /*5c40*/  FMNMX R221, R162, R221, !PT ;  /* 0x000000dda2dd7209 */ /* 0x000fc80007800000 */
[----:B------:R-:W-:-:S04]  /*5c50*/  FMNMX R221, R166, R221, !PT ;  /* 0x000000dda6dd7209 */ /* 0x000fc80007800000 */
[----:B------:R-:W-:-:S04]  /*5c60*/  FMNMX R221, R163, R221, !PT ;  /* 0x000000dda3dd7209 */ /* 0x000fc80007800000 */
[----:B------:R-:W-:Y:S02]  /*5c70*/  FMNMX R221, R167, R221, !PT ;  /* 0x000000dda7dd7209 */ /* 0x000fe40007800000 */
[----:B------:R-:W-:-:S03]  /*5c80*/  ISETP.GE.U32.AND.EX P6, PT, R223, RZ, PT, P6 ;  /* 0x000000ffdf00720c */ /* 0x000fc60003fc6160 */
[----:B------:R-:W0:Y:S01]  /*5c90*/  SHFL.BFLY PT, R223, R221, 0x2, 0x1f ;  /* 0x0c401f00dddf7f89 */ /* 0x000e2200000e0000 */
[----:B------:R-:W-:Y:S02]  /*5ca0*/  ISETP.GT.U32.AND.EX P4, PT, R250, RZ, PT, P4 ;  /* 0x000000fffa00720c */ /* 0x000fe40003f84140 */
[----:B------:R-:W-:Y:S02]  /*5cb0*/  ISETP.GT.U32.AND.EX P1, PT, R251, RZ, PT, P1 ;  /* 0x000000fffb00720c */ /* 0x000fe40003f24110 */
[----:B------:R-:W3:Y:S01]  /*5cc0*/  LDL.64 R250, [R1+0x120] ;  /* 0x0001200001fa7983 */ /* 0x000ee20000100a00 */
[----:B------:R-:W-:-:S03]  /*5cd0*/  FMUL R152, R152, UR9 ;  /* 0x0000000998987c20 */ /* 0x000fc60008400000 */
[----:B------:R1:W-:Y:S01]  /*5ce0*/  STS.U16 [R5+UR4+0x10000], R10 ;  /* 0x0100000a05007988 */ /* 0x0003e20008000404 */
[----:B------:R-:W-:Y:S02]  /*5cf0*/  ISETP.GT.U32.AND.EX P0, PT, R249, RZ, PT, P0 ;  /* 0x000000fff900720c */ /* 0x000fe40003f04100 */
[----:B------:R-:W-:Y:S01]  /*5d00*/  FSEL R152, R152, -INF , !P5 ;  /* 0xff80000098987808 */ /* 0x000fe20006800000 */
[----:B-1----:R-:W-:Y:S01]  /*5d10*/  FMUL R10, R153, UR9 ;  /* 0x00000009990a7c20 */ /* 0x002fe20008400000 */
[----:B------:R-:W-:Y:S01]  /*5d20*/  FMUL R153, R156, UR9 ;  /* 0x000000099c997c20 */ /* 0x000fe20008400000 */
[----:B------:R-:W-:-:S03]  /*5d30*/  ISETP.GT.U32.AND P5, PT, R154, R6, PT ;  /* 0x000000069a00720c */ /* 0x000fc60003fa4070 */
[----:B------:R-:W-:Y:S01]  /*5d40*/  FSEL R10, R10, -INF , !P6 ;  /* 0xff8000000a0a7808 */ /* 0x000fe20007000000 */
[----:B------:R-:W-:Y:S01]  /*5d50*/  FMUL R154, R157, UR9 ;  /* 0x000000099d9a7c20 */ /* 0x000fe20008400000 */
[----:B0-----:R-:W-:Y:S02]  /*5d60*/  FMNMX R223, R221, R223, !PT ;  /* 0x000000dfdddf7209 */ /* 0x001fe40007800000 */
[----:B------:R-:W-:Y:S01]  /*5d70*/  FMNMX R157, R152, R10, !PT ;  /* 0x0000000a989d7209 */ /* 0x000fe20007800000 */
[----:B------:R-:W-:Y:S01]  /*5d80*/  FMUL R156, R160, UR9 ;  /* 0x00000009a09c7c20 */ /* 0x000fe20008400000 */
[----:B------:R-:W-:Y:S01]  /*5d90*/  FSEL R153, R153, -INF , !P0 ;  /* 0xff80000099997808 */ /* 0x000fe20004000000 */
[----:B------:R-:W-:Y:S01]  /*5da0*/  FMUL R161, R161, UR9 ;  /* 0x00000009a1a17c20 */ /* 0x000fe20008400000 */
[----:B------:R-:W-:Y:S01]  /*5db0*/  FSEL R154, R154, -INF , !P3 ;  /* 0xff8000009a9a7808 */ /* 0x000fe20005800000 */
[----:B------:R-:W-:Y:S01]  /*5dc0*/  FMUL R164, R164, UR9 ;  /* 0x00000009a4a47c20 */ /* 0x000fe20008400000 */
[----:B------:R-:W-:Y:S01]  /*5dd0*/  FMNMX R160, R153, R157, !PT ;  /* 0x0000009d99a07209 */ /* 0x000fe20007800000 */
[----:B------:R-:W-:Y:S01]  /*5de0*/  FMUL R165, R165, UR9 ;  /* 0x00000009a5a57c20 */ /* 0x000fe20008400000 */
[----:B------:R-:W0:Y:S01]  /*5df0*/  SHFL.BFLY PT, R157, R223, 0x1, 0x1f ;  /* 0x0c201f00df9d7f89 */ /* 0x000e2200000e0000 */
[----:B------:R-:W-:-:S02]  /*5e00*/  FSEL R156, R156, -INF , !P2 ;  /* 0xff8000009c9c7808 */ /* 0x000fc40005000000 */
[----:B------:R-:W-:Y:S01]  /*5e10*/  FMNMX R160, R154, R160, !PT ;  /* 0x000000a09aa07209 */ /* 0x000fe20007800000 */
[----:B----4-:R0:W-:Y:S01]  /*5e20*/  STS.U16 [R5+UR4+0x10200], R11 ;  /* 0x0102000b05007988 */ /* 0x0101e20008000404 */
[----:B------:R-:W-:Y:S02]  /*5e30*/  FSEL R161, R161, -INF , !P4 ;  /* 0xff800000a1a17808 */ /* 0x000fe40006000000 */
[----:B------:R-:W-:Y:S01]  /*5e40*/  FMNMX R160, R156, R160, !PT ;  /* 0x000000a09ca07209 */ /* 0x000fe20007800000 */
[----:B-----5:R1:W-:Y:S01]  /*5e50*/  STS.U16 [R5+UR4+0x10600], R13 ;  /* 0x0106000d05007988 */ /* 0x0203e20008000404 */
[----:B------:R-:W-:Y:S02]  /*5e60*/  ISETP.GT.U32.AND.EX P5, PT, R248, RZ, PT, P5 ;  /* 0x000000fff800720c */ /* 0x000fe40003fa4150 */
[----:B------:R-:W-:Y:S01]  /*5e70*/  FSEL R164, R164, -INF , !P1 ;  /* 0xff800000a4a47808 */ /* 0x000fe20004800000 */
[----:B--2---:R-:W-:Y:S01]  /*5e80*/  STS.U16 [R5+UR4+0x10400], R12 ;  /* 0x0104000c05007988 */ /* 0x004fe20008000404 */
[----:B------:R-:W-:-:S02]  /*5e90*/  FMNMX R160, R161, R160, !PT ;  /* 0x000000a0a1a07209 */ /* 0x000fc40007800000 */
[----:B------:R-:W-:Y:S01]  /*5ea0*/  FSEL R165, R165, -INF , !P5 ;  /* 0xff800000a5a57808 */ /* 0x000fe20006800000 */
[----:B------:R-:W-:Y:S01]  /*5eb0*/  STS.U16 [R5+UR4+0x10800], R14 ;  /* 0x0108000e05007988 */ /* 0x000fe20008000404 */
[----:B------:R-:W-:-:S03]  /*5ec0*/  FMNMX R160, R164, R160, !PT ;  /* 0x000000a0a4a07209 */ /* 0x000fc60007800000 */
[----:B------:R-:W-:Y:S01]  /*5ed0*/  STS.U16 [R5+UR4+0x10a00], R15 ;  /* 0x010a000f05007988 */ /* 0x000fe20008000404 */
[----:B------:R-:W-:Y:S02]  /*5ee0*/  FMNMX R160, R165, R160, !PT ;  /* 0x000000a0a5a07209 */ /* 0x000fe40007800000 */
[----:B0-----:R-:W-:Y:S01]  /*5ef0*/  FMNMX R11, R223, R157, !PT ;  /* 0x0000009ddf0b7209 */ /* 0x001fe20007800000 */
[----:B------:R-:W-:Y:S04]  /*5f00*/  STS.U16 [R5+UR4+0x10c00], R16 ;  /* 0x010c001005007988 */ /* 0x000fe80008000404 */
[----:B------:R-:W0:Y:S01]  /*5f10*/  SHFL.BFLY PT, R157, R160, 0x2, 0x1f ;  /* 0x0c401f00a09d7f89 */ /* 0x000e2200000e0000 */
[----:B------:R-:W-:-:S03]  /*5f20*/  FMNMX R11, R11, R3, !PT ;  /* 0x000000030b0b7209 */ /* 0x000fc60007800000 */
[----:B------:R-:W-:Y:S02]  /*5f30*/  STS.U16 [R5+UR4+0x10e00], R17 ;  /* 0x010e001105007988 */ /* 0x000fe40008000404 */
[----:B------:R-:W-:Y:S02]  /*5f40*/  FADD R155, R155, -R11 ;  /* 0x8000000b9b9b7221 */ /* 0x000fe40000000000 */
[----:B------:R-:W-:Y:S02]  /*5f50*/  STS.U16 [R5+UR4+0x11000], R18 ;  /* 0x0110001205007988 */ /* 0x000fe40008000404 */
[----:B-1----:R-:W-:Y:S02]  /*5f60*/  FMUL R13, R155, 1.4426950216293334961 ;  /* 0x3fb8aa3b9b0d7820 */ /* 0x002fe40000400000 */
[----:B------:R-:W-:Y:S04]  /*5f70*/  STS.U16 [R5+UR4+0x11200], R19 ;  /* 0x0112001305007988 */ /* 0x000fe80008000404 */
[----:B------:R-:W-:Y:S04]  /*5f80*/  STS.U16 [R5+UR4+0x11400], R20 ;  /* 0x0114001405007988 */ /* 0x000fe80008000404 */
[----:B------:R-:W-:Y:S01]  /*5f90*/  STS.U16 [R5+UR4+0x11600], R21 ;  /* 0x0116001505007988 */ /* 0x000fe20008000404 */
[----:B0-----:R-:W-:-:S03]  /*5fa0*/  FMNMX R157, R160, R157, !PT ;  /* 0x0000009da09d7209 */ /* 0x001fc60007800000 */
[----:B------:R-:W-:Y:S04]  /*5fb0*/  STS.U16 [R5+UR4+0x11800], R22 ;  /* 0x0118001605007988 */ /* 0x000fe80008000404 */
[----:B------:R-:W0:Y:S04]  /*5fc0*/  SHFL.BFLY PT, R155, R157, 0x1, 0x1f ;  /* 0x0c201f009d9b7f89 */ /* 0x000e2800000e0000 */
[----:B------:R1:W-:Y:S04]  /*5fd0*/  STS.U16 [R5+UR4+0x11a00], R23 ;  /* 0x011a001705007988 */ /* 0x0003e80008000404 */
[----:B------:R-:W-:Y:S04]  /*5fe0*/  STS.U16 [R5+UR4+0x11c00], R218 ;  /* 0x011c00da05007988 */ /* 0x000fe80008000404 */
[----:B------:R-:W-:Y:S04]  /*5ff0*/  STS.U16 [R5+UR4+0x11e00], R226 ;  /* 0x011e00e205007988 */ /* 0x000fe80008000404 */
[----:B------:R-:W-:Y:S04]  /*6000*/  STS.U16 [R5+UR4+0x12000], R227 ;  /* 0x012000e305007988 */ /* 0x000fe80008000404 */
[----:B------:R-:W-:Y:S01]  /*6010*/  STS.U16 [R5+UR4+0x12200], R230 ;  /* 0x012200e605007988 */ /* 0x000fe20008000404 */
[----:B0-----:R-:W-:-:S03]  /*6020*/  FMNMX R155, R157, R155, !PT ;  /* 0x0000009b9d9b7209 */ /* 0x001fc60007800000 */
[----:B---3--:R-:W-:Y:S01]  /*6030*/  STS.U16 [R5+UR4+0x12400], R231 ;  /* 0x012400e705007988 */ /* 0x008fe20008000404 */
[----:B------:R-:W-:-:S03]  /*6040*/  FADD R157, -R11, R3 ;  /* 0x000000030b9d7221 */ /* 0x000fc60000000100 */
        /* <DEDUP_REMOVED lines=12> */
[----:B------:R-:W-:Y:S01]  /*6110*/  STS.U16 [R5+UR4+0x13e00], R224 ;  /* 0x013e00e005007988 */ /* 0x000fe20008000404 */
[----:B------:R-:W-:Y:S01]  /*6120*/  FMNMX R3, R155, R9, !PT ;  /* 0x000000099b037209 */ /* 0x000fe20007800000 */
[----:B------:R0:W-:Y:S06]  /*6130*/  MEMBAR.ALL.CTA ;  /* 0x0000000000007992 */ /* 0x0001ec0000008000 */
[----:B0-----:R-:W0:Y:S01]  /*6140*/  FENCE.VIEW.ASYNC.S ;  /* 0x00000000000073c6 */ /* 0x001e220000000000 */
[--C-:B------:R-:W-:Y:S01]  /*6150*/  FADD R152, R152, -R3.reuse ;  /* 0x8000000398987221 */ /* 0x100fe20000000000 */
[----:B------:R-:W-:Y:S01]  /*6160*/  FADD R20, R10, -R3 ;  /* 0x800000030a147221 */ /* 0x000fe20000000000 */
[----:B------:R-:W-:Y:S01]  /*6170*/  UMOV UR10, UR60 ;  /* 0x0000003c000a7c82 */ /* 0x000fe20008000000 */
[----:B------:R-:W-:Y:S01]  /*6180*/  UMOV UR11, 0x80000020 ;  /* 0x80000020000b7882 */ /* 0x000fe20000000000 */
[----:B------:R-:W-:Y:S01]  /*6190*/  FMUL R152, R152, 1.4426950216293334961 ;  /* 0x3fb8aa3b98987820 */ /* 0x000fe20000400000 */
[--C-:B------:R-:W-:Y:S01]  /*61a0*/  FADD R162, R162, -R11.reuse ;  /* 0x8000000ba2a27221 */ /* 0x100fe20000000000 */
[--C-:B------:R-:W-:Y:S01]  /*61b0*/  FADD R225, R225, -R11.reuse ;  /* 0x8000000be1e17221 */ /* 0x100fe20000000000 */
[--C-:B------:R-:W-:Y:S01]  /*61c0*/  FADD R158, R158, -R11.reuse ;  /* 0x8000000b9e9e7221 */ /* 0x100fe20000000000 */
[----:B------:R2:W-:Y:S01]  /*61d0*/  MUFU.EX2 R10, R152 ;  /* 0x00000098000a7308 */ /* 0x0005e20000000800 */
[--C-:B------:R-:W-:Y:S01]  /*61e0*/  FADD R15, R159, -R11.reuse ;  /* 0x8000000b9f0f7221 */ /* 0x100fe20000000000 */
[--C-:B------:R-:W-:Y:S01]  /*61f0*/  FADD R166, R166, -R11.reuse ;  /* 0x8000000ba6a67221 */ /* 0x100fe20000000000 */
[--C-:B------:R-:W-:Y:S01]  /*6200*/  FADD R163, R163, -R11.reuse ;  /* 0x8000000ba3a37221 */ /* 0x100fe20000000000 */
[----:B------:R-:W-:Y:S01]  /*6210*/  FADD R167, R167, -R11 ;  /* 0x8000000ba7a77221 */ /* 0x000fe20000000000 */
[--C-:B------:R-:W-:Y:S01]  /*6220*/  FADD R153, R153, -R3.reuse ;  /* 0x8000000399997221 */ /* 0x100fe20000000000 */
[--C-:B------:R-:W-:Y:S01]  /*6230*/  FADD R154, R154, -R3.reuse ;  /* 0x800000039a9a7221 */ /* 0x100fe20000000000 */
[--C-:B------:R-:W-:Y:S01]  /*6240*/  FADD R156, R156, -R3.reuse ;  /* 0x800000039c9c7221 */ /* 0x100fe20000000000 */
[--C-:B------:R-:W-:Y:S01]  /*6250*/  FADD R161, R161, -R3.reuse ;  /* 0x80000003a1a17221 */ /* 0x100fe20000000000 */
[----:B------:R-:W-:Y:S01]  /*6260*/  FADD R164, R164, -R3 ;  /* 0x80000003a4a47221 */ /* 0x000fe20000000000 */
[----:B--2---:R-:W-:Y:S01]  /*6270*/  FADD R152, -R3, R9 ;  /* 0x0000000903987221 */ /* 0x004fe20000000100 */
[----:B------:R-:W-:Y:S01]  /*6280*/  FADD R165, R165, -R3 ;  /* 0x80000003a5a57221 */ /* 0x000fe20000000000 */
[----:B------:R-:W-:Y:S01]  /*6290*/  FMUL R16, R162, 1.4426950216293334961 ;  /* 0x3fb8aa3ba2107820 */ /* 0x000fe20000400000 */
        /* <DEDUP_REMOVED lines=10> */
[----:B-1----:R-:W-:Y:S01]  /*6340*/  FMUL R23, R156, 1.4426950216293334961 ;  /* 0x3fb8aa3b9c177820 */ /* 0x002fe20000400000 */
[----:B------:R-:W-:Y:S01]  /*6350*/  FMUL R161, R161, 1.4426950216293334961 ;  /* 0x3fb8aa3ba1a17820 */ /* 0x000fe20000400000 */
[----:B------:R-:W-:Y:S01]  /*6360*/  FMUL R162, R164, 1.4426950216293334961 ;  /* 0x3fb8aa3ba4a27820 */ /* 0x000fe20000400000 */
[----:B------:R-:W-:Y:S01]  /*6370*/  FMUL R152, R152, 1.4426950216293334961 ;  /* 0x3fb8aa3b98987820 */ /* 0x000fe20000400000 */
[----:B------:R-:W-:Y:S01]  /*6380*/  FMUL R165, R165, 1.4426950216293334961 ;  /* 0x3fb8aa3ba5a57820 */ /* 0x000fe20000400000 */
[----:B------:R-:W1:Y:S01]  /*6390*/  MUFU.EX2 R160, R157 ;  /* 0x0000009d00a07308 */ /* 0x000e620000000800 */
[----:B------:R-:W2:Y:S07]  /*63a0*/  LDL R221, [R1+0x140] ;  /* 0x0001400001dd7983 */ /* 0x000eae0000100800 */
[----:B------:R-:W3:Y:S08]  /*63b0*/  MUFU.EX2 R163, R152 ;  /* 0x0000009800a37308 */ /* 0x000ef00000000800 */
[----:B------:R-:W-:Y:S08]  /*63c0*/  MUFU.EX2 R12, R12 ;  /* 0x0000000c000c7308 */ /* 0x000ff00000000800 */
[----:B------:R-:W4:Y:S08]  /*63d0*/  MUFU.EX2 R13, R13 ;  /* 0x0000000d000d7308 */ /* 0x000f300000000800 */
[----:B------:R-:W-:Y:S08]  /*63e0*/  MUFU.EX2 R14, R14 ;  /* 0x0000000e000e7308 */ /* 0x000ff00000000800 */
[----:B------:R-:W-:Y:S08]  /*63f0*/  MUFU.EX2 R15, R15 ;  /* 0x0000000f000f7308 */ /* 0x000ff00000000800 */
[----:B------:R-:W-:Y:S08]  /*6400*/  MUFU.EX2 R16, R16 ;  /* 0x0000001000107308 */ /* 0x000ff00000000800 */
[----:B------:R-:W-:Y:S08]  /*6410*/  MUFU.EX2 R17, R17 ;  /* 0x0000001100117308 */ /* 0x000ff00000000800 */
[----:B------:R-:W-:Y:S08]  /*6420*/  MUFU.EX2 R18, R18 ;  /* 0x0000001200127308 */ /* 0x000ff00000000800 */
[----:B------:R-:W-:Y:S08]  /*6430*/  MUFU.EX2 R19, R19 ;  /* 0x0000001300137308 */ /* 0x000ff00000000800 */
[----:B------:R-:W5:Y:S08]  /*6440*/  MUFU.EX2 R20, R20 ;  /* 0x0000001400147308 */ /* 0x000f700000000800 */
[----:B------:R-:W-:Y:S08]  /*6450*/  MUFU.EX2 R21, R21 ;  /* 0x0000001500157308 */ /* 0x000ff00000000800 */
[----:B------:R-:W0:Y:S08]  /*6460*/  MUFU.EX2 R22, R22 ;  /* 0x0000001600167308 */ /* 0x000e300000000800 */
[----:B------:R-:W-:Y:S08]  /*6470*/  MUFU.EX2 R23, R23 ;  /* 0x0000001700177308 */ /* 0x000ff00000000800 */
[----:B------:R-:W0:Y:S08]  /*6480*/  MUFU.EX2 R161, R161 ;  /* 0x000000a100a17308 */ /* 0x000e300000000800 */
[----:B------:R-:W-:Y:S08]  /*6490*/  MUFU.EX2 R162, R162 ;  /* 0x000000a200a27308 */ /* 0x000ff00000000800 */
[----:B------:R-:W0:Y:S01]  /*64a0*/  MUFU.EX2 R9, R165 ;  /* 0x000000a500097308 */ /* 0x000e220000000800 */
[-C--:B-1----:R-:W-:Y:S01]  /*64b0*/  FMUL R26, R26, R160.reuse ;  /* 0x000000a01a1a7220 */ /* 0x082fe20000400000 */
[-C--:B------:R-:W-:Y:S01]  /*64c0*/  FMUL R27, R27, R160.reuse ;  /* 0x000000a01b1b7220 */ /* 0x080fe20000400000 */
        /* <DEDUP_REMOVED lines=61> */
[----:B------:R-:W-:Y:S01]  /*68a0*/  FMUL R151, R151, R160 ;  /* 0x000000a097977220 */ /* 0x000fe20000400000 */
[-C--:B---3--:R-:W-:Y:S01]  /*68b0*/  FMUL R24, R24, R163.reuse ;  /* 0x000000a318187220 */ /* 0x088fe20000400000 */
        /* <DEDUP_REMOVED lines=63> */
[----:B----4-:R-:W-:-:S02]  /*6cb0*/  F2FP.F16.F32.PACK_AB R153, R13, R12 ;  /* 0x0000000c0d99723e */ /* 0x010fc400000000ff */
[----:B-----5:R-:W-:Y:S02]  /*6cc0*/  F2FP.F16.F32.PACK_AB R152, R20, R10 ;  /* 0x0000000a1498723e */ /* 0x020fe400000000ff */
[----:B0-----:R-:W-:Y:S02]  /*6cd0*/  F2FP.F16.F32.PACK_AB R154, R22, R21 ;  /* 0x00000015169a723e */ /* 0x001fe400000000ff */
[----:B------:R-:W-:Y:S02]  /*6ce0*/  F2FP.F16.F32.PACK_AB R155, R15, R14 ;  /* 0x0000000e0f9b723e */ /* 0x000fe400000000ff */
[----:B------:R-:W-:Y:S02]  /*6cf0*/  F2FP.F16.F32.PACK_AB R156, R161, R23 ;  /* 0x00000017a19c723e */ /* 0x000fe400000000ff */
[----:B------:R-:W-:Y:S02]  /*6d00*/  F2FP.F16.F32.PACK_AB R157, R17, R16 ;  /* 0x00000010119d723e */ /* 0x000fe400000000ff */
[----:B------:R-:W-:-:S02]  /*6d10*/  F2FP.F16.F32.PACK_AB R158, R9, R162 ;  /* 0x000000a2099e723e */ /* 0x000fc400000000ff */
[----:B------:R-:W-:Y:S01]  /*6d20*/  F2FP.F16.F32.PACK_AB R159, R19, R18 ;  /* 0x00000012139f723e */ /* 0x000fe200000000ff */
[----:B------:R-:W-:Y:S06]  /*6d30*/  BAR.SYNC.DEFER_BLOCKING 0x0 ;  /* 0x0000000000007b1d */ /* 0x000fec0000010000 */
[----:B------:R-:W-:-:S06]  /*6d40*/  WARPGROUP.ARRIVE ;  /* 0x00000000000079c5 */ /* 0x000fcc0000000000 */
[----:B------:R-:W-:Y:S01]  /*6d50*/  HGMMA.64x256x16.F32 R24, R152, gdesc[UR8], R24 ;  /* 0x03e0000898187df0 */ /* 0x000fe20008700818 */
[----:B------:R-:W-:Y:S02]  /*6d60*/  MOV R241, UR19 ;  /* 0x0000001300f17c02 */ /* 0x000fe40008000f00 */
[----:B------:R-:W-:Y:S02]  /*6d70*/  MOV R239, UR18 ;  /* 0x0000001200ef7c02 */ /* 0x000fe40008000f00 */
[----:B------:R-:W-:Y:S02]  /*6d80*/  R2UR UR18, R250 ;  /* 0x00000000fa1272ca */ /* 0x000fe400000e0000 */
[----:B------:R-:W-:Y:S01]  /*6d90*/  R2UR UR19, R251 ;  /* 0x00000000fb1372ca */ /* 0x000fe200000e0000 */
[----:B------:R-:W-:Y:S01]  /*6da0*/  FADD R12, R12, R13 ;  /* 0x0000000d0c0c7221 */ /* 0x000fe20000000000 */
[----:B------:R-:W-:-:S03]  /*6db0*/  FADD R10, R10, R20 ;  /* 0x000000140a0a7221 */ /* 0x000fc60000000000 */
        /* <DEDUP_REMOVED lines=11> */
[----:B------:R-:W-:Y:S01]  /*6e70*/  FADD R10, R9, R10 ;  /* 0x0000000a090a7221 */ /* 0x000fe20000000000 */
[----:B------:R-:W0:Y:S03]  /*6e80*/  S2R R248, SR_CTAID.X ;  /* 0x0000000000f87919 */ /* 0x000e260000002500 */
[----:B------:R-:W1:Y:S04]  /*6e90*/  SHFL.BFLY PT, R14, R12, 0x2, 0x1f ;  /* 0x0c401f000c0e7f89 */ /* 0x000e6800000e0000 */
[----:B------:R-:W3:Y:S01]  /*6ea0*/  SHFL.BFLY PT, R9, R10, 0x2, 0x1f ;  /* 0x0c401f000a097f89 */ /* 0x000ee200000e0000 */
[----:B------:R-:W-:Y:S01]  /*6eb0*/  HGMMA.64x256x16.F32 R24, R156, gdesc[UR16], R24, gsb0 ;  /* 0x03e000109c187df0 */ /* 0x000fe20008000818 */
[----:B-1----:R-:W-:Y:S01]  /*6ec0*/  FADD R14, R12, R14 ;  /* 0x0000000e0c0e7221 */ /* 0x002fe20000000000 */
[----:B---3--:R-:W-:Y:S01]  /*6ed0*/  FADD R12, R10, R9 ;  /* 0x000000090a0c7221 */ /* 0x008fe20000000000 */
[----:B------:R-:W-:Y:S01]  /*6ee0*/  UIADD3 UR8, UP0, UR8, 0x20, URZ ;  /* 0x0000002008087890 */ /* 0x000fe2000ff1e03f */
[----:B0-----:R-:W-:-:S02]  /*6ef0*/  IMAD.SHL.U32 R248, R248, 0x80, RZ ;  /* 0x00000080f8f87824 */ /* 0x001fc400078e00ff */
[----:B------:R-:W0:Y:S01]  /*6f00*/  SHFL.BFLY PT, R15, R14, 0x1, 0x1f ;  /* 0x0c201f000e0f7f89 */ /* 0x000e2200000e0000 */
[----:B------:R-:W-:-:S03]  /*6f10*/  UIADD3.X UR5, URZ, UR5, URZ, UP0, !UPT ;  /* 0x000000053f057290 */ /* 0x000fc600087fe43f */
[----:B------:R-:W1:Y:S01]  /*6f20*/  SHFL.BFLY PT, R13, R12, 0x1, 0x1f ;  /* 0x0c201f000c0d7f89 */ /* 0x000e6200000e0000 */
[----:B------:R-:W-:Y:S02]  /*6f30*/  VIADD R248, R248, 0x80 ;  /* 0x00000080f8f87836 */ /* 0x000fe40000000000 */
[----:B------:R-:W-:-:S03]  /*6f40*/  IMAD.U32 R9, RZ, RZ, UR5 ;  /* 0x00000005ff097e24 */ /* 0x000fc6000f8e00ff */
[----:B------:R-:W-:-:S04]  /*6f50*/  ISETP.LE.U32.AND P0, PT, R248, UR8, PT ;  /* 0x00000008f8007c0c */ /* 0x000fc8000bf03070 */
[----:B------:R-:W-:Y:S01]  /*6f60*/  ISETP.GE.U32.AND.EX P0, PT, R9, RZ, PT, P0 ;  /* 0x000000ff0900720c */ /* 0x000fe20003f06100 */
[----:B------:R-:W-:Y:S01]  /*6f70*/  IMAD.U32 R10, RZ, RZ, UR8 ;  /* 0x00000008ff0a7e24 */ /* 0x000fe2000f8e00ff */
[----:B------:R-:W-:Y:S02]  /*6f80*/  R2UR UR19, R241 ;  /* 0x00000000f11372ca */ /* 0x000fe400000e0000 */
[----:B------:R-:W-:Y:S01]  /*6f90*/  R2UR UR18, R239 ;  /* 0x00000000ef1272ca */ /* 0x000fe200000e0000 */
[----:B------:R-:W-:Y:S02]  /*6fa0*/  IMAD.MOV.U32 R9, RZ, RZ, R3 ;  /* 0x000000ffff097224 */ /* 0x000fe400078e0003 */
[----:B0-----:R-:W-:Y:S01]  /*6fb0*/  FADD R15, R14, R15 ;  /* 0x0000000f0e0f7221 */ /* 0x001fe20000000000 */
[----:B-1----:R-:W-:Y:S01]  /*6fc0*/  FADD R13, R12, R13 ;  /* 0x0000000d0c0d7221 */ /* 0x002fe20000000000 */
[----:B------:R-:W-:Y:S02]  /*6fd0*/  IMAD.MOV.U32 R12, RZ, RZ, R3 ;  /* 0x000000ffff0c7224 */ /* 0x000fe400078e0003 */
[----:B------:R-:W-:Y:S01]  /*6fe0*/  FFMA R2, R160, R2, R15 ;  /* 0x00000002a0027223 */ /* 0x000fe2000000000f */
[----:B--2---:R-:W-:-:S02]  /*6ff0*/  IMAD R0, R221, 0x20, R0 ;  /* 0x00000020dd007824 */ /* 0x004fc400078e0200 */
[----:B------:R-:W-:Y:S01]  /*7000*/  FFMA R8, R163, R8, R13 ;  /* 0x00000008a3087223 */ /* 0x000fe2000000000d */
[----:B------:R-:W-:Y:S02]  /*7010*/  IMAD R4, R219, 0x20, R4 ;  /* 0x00000020db047824 */ /* 0x000fe400078e0204 */
[----:B------:R-:W-:Y:S01]  /*7020*/  IMAD.MOV.U32 R3, RZ, RZ, R11 ;  /* 0x000000ffff037224 */ /* 0x000fe200078e000b */
[----:B------:R-:W-:Y:S02]  /*7030*/  WARPGROUP.DEPBAR.LE gsb0, 0x0 ;  /* 0x00008000000079c5 */ /* 0x000fe40000010000 */
[----:B------:R-:W-:Y:S05]  /*7040*/  @!P0 BRA `(.L_x_1) ;  /* 0xffffffd400cc8947 */ /* 0x000fea000383ffff */
.L_x_0:
[----:B------:R-:W-:Y:S01]  /*7050*/  FMUL R3, R150, 0.25 ;  /* 0x3e80000096037820 */ /* 0x000fe20000400000 */
[----:B------:R-:W-:Y:S01]  /*7060*/  FSETP.GT.AND P0, PT, |R2|, 8.50705917302346158658e+37, PT ;  /* 0x7e8000000200780b */ /* 0x000fe20003f04200 */
[----:B------:R-:W-:Y:S01]  /*7070*/  FMUL R0, R151, 0.25 ;  /* 0x3e80000097007820 */ /* 0x000fe20000400000 */
[----:B------:R-:W-:Y:S01]  /*7080*/  FMUL R5, R26, 0.25 ;  /* 0x3e8000001a057820 */ /* 0x000fe20000400000 */
[----:B------:R-:W0:Y:S01]  /*7090*/  S2R R246, SR_TID.X ;  /* 0x0000000000f67919 */ /* 0x000e220000002100 */
[----:B------:R-:W-:Y:S01]  /*70a0*/  FSEL R150, R3, R150, P0 ;  /* 0x0000009603967208 */ /* 0x000fe20000000000 */
[----:B------:R-:W-:Y:S01]  /*70b0*/  FMUL R3, R142, 0.25 ;  /* 0x3e8000008e037820 */ /* 0x000fe20000400000 */
        /* <DEDUP_REMOVED lines=8> */
[----:B------:R-:W-:Y:S01]  /*7140*/  FMUL R152, R47, 0.25 ;  /* 0x3e8000002f987820 */ /* 0x000fe20000400000 */
[----:B------:R-:W-:Y:S01]  /*7150*/  IMAD.MOV.U32 R161, RZ, RZ, R8 ;  /* 0x000000ffffa17224 */ /* 0x000fe200078e0008 */
        /* <DEDUP_REMOVED lines=14> */
[----:B------:R-:W-:Y:S01]  /*7240*/  FSETP.GT.AND P1, PT, |R161|, 8.50705917302346158658e+37, PT ;  /* 0x7e800000a100780b */ /* 0x000fe20003f24200 */
        /* <DEDUP_REMOVED lines=44> */
[C---:B0-----:R-:W-:Y:S01]  /*7510*/  LOP3.LUT R41, R246.reuse, 0x7, RZ, 0xc0, !PT ;  /* 0x00000007f6297812 */ /* 0x041fe200078ec0ff */
[----:B------:R-:W-:Y:S01]  /*7520*/  FMUL R4, R143, 0.25 ;  /* 0x3e8000008f047820 */ /* 0x000fe20000400000 */
[----:B------:R-:W-:Y:S01]  /*7530*/  FSEL R184, R37, R32, P1 ;  /* 0x0000002025b87208 */ /* 0x000fe20000800000 */
[----:B------:R-:W-:Y:S01]  /*7540*/  IMAD.SHL.U32 R37, R246, 0x4, RZ ;  /* 0x00000004f6257824 */ /* 0x000fe200078e00ff */
[----:B------:R-:W-:Y:S01]  /*7550*/  FSEL R99, R0, R99, P0 ;  /* 0x0000006300637208 */ /* 0x000fe20000000000 */
[----:B------:R-:W-:Y:S01]  /*7560*/  FMUL R0, R91, 0.25 ;  /* 0x3e8000005b007820 */ /* 0x000fe20000400000 */
[----:B------:R-:W-:Y:S01]  /*7570*/  FSEL R172, R49, R44, P1 ;  /* 0x0000002c31ac7208 */ /* 0x000fe20000800000 */
[----:B------:R-:W-:Y:S01]  /*7580*/  FMUL R17, R108, 0.25 ;  /* 0x3e8000006c117820 */ /* 0x000fe20000400000 */
[----:B------:R-:W-:Y:S01]  /*7590*/  LEA R49, R41, UR4, 0x4 ;  /* 0x0000000429317c11 */ /* 0x000fe2000f8e20ff */
[----:B------:R-:W-:Y:S01]  /*75a0*/  FMUL R154, R43, 0.25 ;  /* 0x3e8000002b9a7820 */ /* 0x000fe20000400000 */
[----:B------:R-:W-:Y:S01]  /*75b0*/  FSEL R94, R5, R94, P0 ;  /* 0x0000005e055e7208 */ /* 0x000fe20000000000 */
[----:B------:R-:W-:Y:S01]  /*75c0*/  FMUL R5, R86, 0.25 ;  /* 0x3e80000056057820 */ /* 0x000fe20000400000 */
[----:B------:R-:W-:Y:S01]  /*75d0*/  FSEL R82, R3, R82, P0 ;  /* 0x0000005203527208 */ /* 0x000fe20000000000 */
[----:B------:R-:W-:Y:S01]  /*75e0*/  FMUL R3, R78, 0.25 ;  /* 0x3e8000004e037820 */ /* 0x000fe20000400000 */
[----:B------:R-:W-:Y:S01]  /*75f0*/  FSEL R183, R48, R33, P1 ;  /* 0x0000002130b77208 */ /* 0x000fe20000800000 */
[----:B------:R-:W-:Y:S01]  /*7600*/  IMAD R48, R41, -0x8, R49 ;  /* 0xfffffff829307824 */ /* 0x000fe200078e0231 */
[----:B------:R-:W-:Y:S01]  /*7610*/  LOP3.LUT R37, R37, 0x1c0, RZ, 0xc0, !PT ;  /* 0x000001c025257812 */ /* 0x000fe200078ec0ff */
[----:B------:R-:W-:Y:S01]  /*7620*/  FMUL R41, R2, 8388608 ;  /* 0x4b00000002297820 */ /* 0x000fe20000400000 */
[----:B------:R-:W-:Y:S01]  /*7630*/  FSEL R91, R0, R91, P0 ;  /* 0x0000005b005b7208 */ /* 0x000fe20000000000 */
[----:B------:R-:W-:Y:S01]  /*7640*/  FMUL R0, R87, 0.25 ;  /* 0x3e80000057007820 */ /* 0x000fe20000400000 */
[----:B------:R-:W-:Y:S01]  /*7650*/  FSEL R86, R5, R86, P0 ;  /* 0x0000005605567208 */ /* 0x000fe20000000000 */
[----:B------:R-:W-:Y:S01]  /*7660*/  FMUL R5, R74, 0.25 ;  /* 0x3e8000004a057820 */ /* 0x000fe20000400000 */
[----:B------:R-:W-:Y:S01]  /*7670*/  FSEL R78, R3, R78, P0 ;  /* 0x0000004e034e7208 */ /* 0x000fe20000000000 */
[----:B------:R-:W-:Y:S01]  /*7680*/  FMUL R3, R70, 0.25 ;  /* 0x3e80000046037820 */ /* 0x000fe20000400000 */
[----:B------:R-:W-:Y:S01]  /*7690*/  FSEL R143, R4, R143, P0 ;  /* 0x0000008f048f7208 */ /* 0x000fe20000000000 */
[----:B------:R-:W-:-:S02]  /*76a0*/  IMAD.IADD R167, R37, 0x1, R48 ;  /* 0x0000000125a77824 */ /* 0x000fc400078e0230 */
[----:B------:R-:W-:Y:S01]  /*76b0*/  FMUL R4, R135, 0.25 ;  /* 0x3e80000087047820 */ /* 0x000fe20000400000 */
[----:B------:R-:W-:Y:S01]  /*76c0*/  FMUL R48, R161, 8388608 ;  /* 0x4b000000a1307820 */ /* 0x000fe20000400000 */
[----:B------:R-:W-:Y:S01]  /*76d0*/  FSEL R87, R0, R87, P0 ;  /* 0x0000005700577208 */ /* 0x000fe20000000000 */
[----:B------:R-:W-:Y:S01]  /*76e0*/  FMUL R0, R79, 0.25 ;  /* 0x3e8000004f007820 */ /* 0x000fe20000400000 */
[----:B------:R-:W-:Y:S01]  /*76f0*/  FSETP.GEU.AND P2, PT, R161, 1.175494350822287508e-38, PT ;  /* 0x00800000a100780b */ /* 0x000fe20003f4e000 */
[----:B------:R-:W0:Y:S01]  /*7700*/  S2R R13, SR_TID.X ;  /* 0x00000000000d7919 */ /* 0x000e220000002100 */
[----:B------:R-:W-:Y:S01]  /*7710*/  FSETP.GEU.AND P4, PT, |R2|, 1.175494350822287508e-38, PT ;  /* 0x008000000200780b */ /* 0x000fe20003f8e200 */
[----:B------:R-:W-:Y:S01]  /*7720*/  FMUL R157, R38, 0.25 ;  /* 0x3e800000269d7820 */ /* 0x000fe20000400000 */
[----:B------:R-:W-:Y:S01]  /*7730*/  FSEL R74, R5, R74, P0 ;  /* 0x0000004a054a7208 */ /* 0x000fe20000000000 */
[----:B------:R-:W-:Y:S01]  /*7740*/  FMUL R5, R66, 0.25 ;  /* 0x3e80000042057820 */ /* 0x000fe20000400000 */
[----:B------:R-:W-:Y:S01]  /*7750*/  FSEL R70, R3, R70, P0 ;  /* 0x0000004603467208 */ /* 0x000fe20000000000 */
[----:B------:R-:W-:Y:S01]  /*7760*/  FMUL R3, R62, 0.25 ;  /* 0x3e8000003e037820 */ /* 0x000fe20000400000 */
[----:B------:R-:W-:Y:S01]  /*7770*/  FSEL R135, R4, R135, P0 ;  /* 0x0000008704877208 */ /* 0x000fe20000000000 */
[----:B------:R-:W-:Y:S01]  /*7780*/  FMUL R4, R123, 0.25 ;  /* 0x3e8000007b047820 */ /* 0x000fe20000400000 */
[----:B------:R-:W-:Y:S01]  /*7790*/  FSEL R179, R48, R161, !P2 ;  /* 0x000000a130b37208 */ /* 0x000fe20005000000 */
[----:B------:R-:W-:Y:S01]  /*77a0*/  FMUL R16, R109, 0.25 ;  /* 0x3e8000006d107820 */ /* 0x000fe20000400000 */
[----:B------:R-:W-:Y:S01]  /*77b0*/  FSEL R182, RZ, -23, P2 ;  /* 0xc1b80000ffb67808 */ /* 0x000fe20001000000 */
[----:B------:R-:W-:Y:S01]  /*77c0*/  FMUL R6, R27, 0.25 ;  /* 0x3e8000001b067820 */ /* 0x000fe20000400000 */
[----:B------:R-:W-:Y:S01]  /*77d0*/  FSETP.GEU.AND P3, PT, R2, 1.175494350822287508e-38, PT ;  /* 0x008000000200780b */ /* 0x000fe20003f6e000 */
[----:B------:R-:W-:Y:S01]  /*77e0*/  @!P4 FMUL R26, R26, 16777216 ;  /* 0x4b8000001a1ac820 */ /* 0x000fe20000400000 */
[C---:B------:R-:W-:Y:S01]  /*77f0*/  FSETP.GEU.AND P2, PT, |R161|.reuse, 1.175494350822287508e-38, PT ;  /* 0x00800000a100780b */ /* 0x040fe20003f4e200 */
[----:B------:R-:W-:Y:S01]  /*7800*/  @P1 FMUL R161, R161, 0.25 ;  /* 0x3e800000a1a11820 */ /* 0x000fe20000400000 */
[----:B------:R-:W-:Y:S01]  /*7810*/  FSEL R79, R0, R79, P0 ;  /* 0x0000004f004f7208 */ /* 0x000fe20000000000 */
[----:B------:R-:W-:Y:S01]  /*7820*/  FMUL R0, R71, 0.25 ;  /* 0x3e80000047007820 */ /* 0x000fe20000400000 */
[----:B------:R-:W-:Y:S01]  /*7830*/  FSEL R66, R5, R66, P0 ;  /* 0x0000004205427208 */ /* 0x000fe20000000000 */
[----:B------:R-:W-:Y:S01]  /*7840*/  FMUL R5, R54, 0.25 ;  /* 0x3e80000036057820 */ /* 0x000fe20000400000 */
[----:B------:R-:W-:Y:S01]  /*7850*/  FSEL R62, R3, R62, P0 ;  /* 0x0000003e033e7208 */ /* 0x000fe20000000000 */
[----:B------:R-:W-:Y:S01]  /*7860*/  FMUL R3, R58, 0.25 ;  /* 0x3e8000003a037820 */ /* 0x000fe20000400000 */
[----:B------:R-:W-:Y:S01]  /*7870*/  FSEL R180, R41, R2, !P3 ;  /* 0x0000000229b47208 */ /* 0x000fe20005800000 */
[----:B------:R-:W-:Y:S01]  /*7880*/  @P0 FMUL R2, R2, 0.25 ;  /* 0x3e80000002020820 */ /* 0x000fe20000400000 */
[----:B------:R-:W-:Y:S01]  /*7890*/  FSEL R123, R4, R123, P0 ;  /* 0x0000007b047b7208 */ /* 0x000fe20000000000 */
[----:B------:R-:W-:Y:S01]  /*78a0*/  FMUL R4, R115, 0.25 ;  /* 0x3e80000073047820 */ /* 0x000fe20000400000 */
[----:B------:R-:W-:Y:S01]  /*78b0*/  FSEL R71, R0, R71, P0 ;  /* 0x0000004700477208 */ /* 0x000fe20000000000 */
[----:B------:R-:W-:Y:S01]  /*78c0*/  FMUL R0, R67, 0.25 ;  /* 0x3e80000043007820 */ /* 0x000fe20000400000 */
[----:B------:R-:W-:Y:S01]  /*78d0*/  FSEL R54, R5, R54, P0 ;  /* 0x0000003605367208 */ /* 0x000fe20000000000 */
[----:B------:R-:W-:Y:S01]  /*78e0*/  @!P4 FMUL R2, R2, 16777216 ;  /* 0x4b8000000202c820 */ /* 0x000fe20000400000 */
        /* <DEDUP_REMOVED lines=8> */
[----:B------:R-:W1:Y:S01]  /*7970*/  MUFU.RCP R197, R2 ;  /* 0x0000000200c57308 */ /* 0x000e620000001000 */
[----:B------:R-:W-:Y:S01]  /*7980*/  @!P2 FMUL R161, R161, 16777216 ;  /* 0x4b800000a1a1a820 */ /* 0x000fe20000400000 */
        /* <DEDUP_REMOVED lines=10> */
[----:B------:R-:W2:Y:S01]  /*7a30*/  MUFU.RCP R161, R161 ;  /* 0x000000a100a17308 */ /* 0x000ea20000001000 */
[----:B------:R-:W-:Y:S01]  /*7a40*/  FMUL R0, R51, 0.25 ;  /* 0x3e80000033007820 */ /* 0x000fe20000400000 */
[----:B------:R-:W-:Y:S01]  /*7a50*/  FSEL R85, R24, R85, P1 ;  /* 0x0000005518557208 */ /* 0x000fe20000800000 */
[----:B------:R-:W-:Y:S01]  /*7a60*/  FMUL R24, R81, 0.25 ;  /* 0x3e80000051187820 */ /* 0x000fe20000400000 */
[----:B------:R-:W-:Y:S01]  /*7a70*/  FSEL R185, R108, R29, P1 ;  /* 0x0000001d6cb97208 */ /* 0x000fe20000800000 */
[----:B------:R-:W-:Y:S01]  /*7a80*/  VIADD R108, R179, 0xc0cafb0d ;  /* 0xc0cafb0db36c7836 */ /* 0x000fe20000000000 */
        /* <DEDUP_REMOVED lines=8> */
[----:B------:R-:W-:Y:S01]  /*7b10*/  FSEL R51, R0, R51, P0 ;  /* 0x0000003300337208 */ /* 0x000fe20000000000 */
[----:B------:R-:W-:Y:S01]  /*7b20*/  @!P4 FMUL R154, R154, 16777216 ;  /* 0x4b8000009a9ac820 */ /* 0x000fe20000400000 */
[----:B------:R-:W-:Y:S01]  /*7b30*/  FSEL R165, R16, R109, P1 ;  /* 0x0000006d10a57208 */ /* 0x000fe20000800000 */
[----:B------:R-:W-:Y:S01]  /*7b40*/  VIADD R109, R180, 0xc0cafb0d ;  /* 0xc0cafb0db46d7836 */ /* 0x000fe20000000000 */
[----:B------:R-:W-:Y:S01]  /*7b50*/  FSEL R81, R24, R81, P1 ;  /* 0x0000005118517208 */ /* 0x000fe20000800000 */
[----:B------:R-:W-:Y:S01]  /*7b60*/  @!P4 FMUL R66, R66, 16777216 ;  /* 0x4b8000004242c820 */ /* 0x000fe20000400000 */
[----:B------:R-:W-:Y:S01]  /*7b70*/  LOP3.LUT R108, R108, 0xff800000, RZ, 0xc0, !PT ;  /* 0xff8000006c6c7812 */ /* 0x000fe200078ec0ff */
[----:B------:R-:W-:Y:S01]  /*7b80*/  @!P4 FMUL R51, R51, 16777216 ;  /* 0x4b8000003333c820 */ /* 0x000fe20000400000 */
[----:B------:R-:W-:Y:S01]  /*7b90*/  FSEL R77, R30, R77, P1 ;  /* 0x0000004d1e4d7208 */ /* 0x000fe20000800000 */
[----:B-1----:R-:W-:Y:S01]  /*7ba0*/  FMUL R191, R197, R58 ;  /* 0x0000003ac5bf7220 */ /* 0x002fe20000400000 */
[----:B------:R-:W-:Y:S01]  /*7bb0*/  FSEL R83, R4, R83, P0 ;  /* 0x0000005304537208 */ /* 0x000fe20000000000 */
[----:B------:R-:W-:Y:S01]  /*7bc0*/  FMUL R4, R75, 0.25 ;  /* 0x3e8000004b047820 */ /* 0x000fe20000400000 */
[----:B------:R-:W-:Y:S01]  /*7bd0*/  FSEL R69, R38, R69, P1 ;  /* 0x0000004526457208 */ /* 0x000fe20000800000 */
[----:B------:R-:W-:Y:S01]  /*7be0*/  @!P4 FMUL R153, R153, 16777216 ;  /* 0x4b8000009999c820 */ /* 0x000fe20000400000 */
[----:B------:R-:W-:Y:S01]  /*7bf0*/  LOP3.LUT R109, R109, 0xff800000, RZ, 0xc0, !PT ;  /* 0xff8000006d6d7812 */ /* 0x000fe200078ec0ff */
[----:B------:R-:W-:Y:S01]  /*7c00*/  FMUL R58, R197, R154 ;  /* 0x0000009ac53a7220 */ /* 0x000fe20000400000 */
[----:B------:R-:W-:Y:S01]  /*7c10*/  @!P2 FMUL R81, R81, 16777216 ;  /* 0x4b8000005151a820 */ /* 0x000fe20000400000 */
[----:B------:R-:W-:-:S02]  /*7c20*/  IMAD.IADD R154, R179, 0x1, -R108 ;  /* 0x00000001b39a7824 */ /* 0x000fc400078e0a6c */
[----:B------:R-:W-:Y:S01]  /*7c30*/  @!P2 FMUL R77, R77, 16777216 ;  /* 0x4b8000004d4da820 */ /* 0x000fe20000400000 */
[----:B------:R-:W1:Y:S01]  /*7c40*/  LDC R0, c[0x0][0x278] ;  /* 0x00009e00ff007b82 */ /* 0x000e620000000800 */
[C---:B------:R-:W-:Y:S01]  /*7c50*/  FMUL R189, R197.reuse, R66 ;  /* 0x00000042c5bd7220 */ /* 0x040fe20000400000 */
[----:B------:R-:W-:Y:S01]  /*7c60*/  FMUL R192, R197, R51 ;  /* 0x00000033c5c07220 */ /* 0x000fe20000400000 */
[----:B------:R-:W-:Y:S01]  /*7c70*/  @!P2 FMUL R69, R69, 16777216 ;  /* 0x4b8000004545a820 */ /* 0x000fe20000400000 */
[----:B------:R-:W-:Y:S01]  /*7c80*/  FSEL R75, R4, R75, P0 ;  /* 0x0000004b044b7208 */ /* 0x000fe20000000000 */
[----:B------:R-:W-:Y:S01]  /*7c90*/  FMUL R155, R42, 0.25 ;  /* 0x3e8000002a9b7820 */ /* 0x000fe20000400000 */
[C---:B------:R-:W-:Y:S01]  /*7ca0*/  FMUL R66, R197.reuse, R153 ;  /* 0x00000099c5427220 */ /* 0x040fe20000400000 */
[----:B------:R-:W-:Y:S01]  /*7cb0*/  FMUL R51, R197, R26 ;  /* 0x0000001ac5337220 */ /* 0x000fe20000400000 */
[----:B------:R-:W-:Y:S01]  /*7cc0*/  @!P2 FMUL R53, R53, 16777216 ;  /* 0x4b8000003535a820 */ /* 0x000fe20000400000 */
[----:B------:R-:W-:Y:S01]  /*7cd0*/  FMUL R4, R63, 0.25 ;  /* 0x3e8000003f047820 */ /* 0x000fe20000400000 */
[----:B------:R-:W-:Y:S01]  /*7ce0*/  FMUL R160, R31, 0.25 ;  /* 0x3e8000001fa07820 */ /* 0x000fe20000400000 */
[----:B------:R-:W-:-:S02]  /*7cf0*/  IMAD.MOV.U32 R26, RZ, RZ, 0x3dc6b27f ;  /* 0x3dc6b27fff1a7424 */ /* 0x000fc400078e00ff */
[----:B------:R-:W-:Y:S01]  /*7d00*/  FADD R154, R154, -1 ;  /* 0xbf8000009a9a7421 */ /* 0x000fe20000000000 */
[----:B------:R-:W-:Y:S02]  /*7d10*/  IMAD.IADD R153, R180, 0x1, -R109 ;  /* 0x00000001b4997824 */ /* 0x000fe400078e0a6d */
[C---:B--2---:R-:W-:Y:S01]  /*7d20*/  FMUL R196, R161.reuse, R81 ;  /* 0x00000051a1c47220 */ /* 0x044fe20000400000 */
[----:B------:R-:W-:Y:S01]  /*7d30*/  FSEL R163, R6, R27, P0 ;  /* 0x0000001b06a37208 */ /* 0x000fe20000000000 */
[C---:B------:R-:W-:Y:S01]  /*7d40*/  FMUL R81, R161.reuse, R77 ;  /* 0x0000004da1517220 */ /* 0x040fe20000400000 */
[----:B------:R-:W-:Y:S01]  /*7d50*/  FMUL R27, R84, 0.25 ;  /* 0x3e800000541b7820 */ /* 0x000fe20000400000 */
[C---:B------:R-:W-:Y:S01]  /*7d60*/  FMUL R77, R161.reuse, R69 ;  /* 0x00000045a14d7220 */ /* 0x040fe20000400000 */
[----:B------:R-:W-:Y:S01]  /*7d70*/  FMUL R69, R161, R53 ;  /* 0x00000035a1457220 */ /* 0x000fe20000400000 */
[----:B------:R-:W-:Y:S01]  /*7d80*/  FSEL R155, R155, R42, P0 ;  /* 0x0000002a9b9b7208 */ /* 0x000fe20000000000 */
[----:B------:R-:W-:Y:S01]  /*7d90*/  FMUL R158, R35, 0.25 ;  /* 0x3e800000239e7820 */ /* 0x000fe20000400000 */
[----:B------:R-:W-:Y:S01]  /*7da0*/  FADD R153, R153, -1 ;  /* 0xbf80000099997421 */ /* 0x000fe20000000000 */
[----:B------:R-:W-:Y:S01]  /*7db0*/  FFMA.FTZ R53, R154, R26, -0.16845393180847167969 ;  /* 0xbe2c7f309a357423 */ /* 0x000fe2000001001a */
[----:B------:R-:W-:Y:S01]  /*7dc0*/  FSEL R63, R4, R63, P0 ;  /* 0x0000003f043f7208 */ /* 0x000fe20000000000 */
[----:B------:R-:W-:Y:S01]  /*7dd0*/  FMUL R42, R61, 0.25 ;  /* 0x3e8000003d2a7820 */ /* 0x000fe20000400000 */
[----:B------:R-:W-:Y:S01]  /*7de0*/  FSEL R160, R160, R31, P0 ;  /* 0x0000001fa0a07208 */ /* 0x000fe20000000000 */
[----:B------:R-:W-:Y:S01]  /*7df0*/  FMUL R4, R55, 0.25 ;  /* 0x3e80000037047820 */ /* 0x000fe20000400000 */
[----:B------:R-:W-:Y:S01]  /*7e00*/  FMUL R31, R76, 0.25 ;  /* 0x3e8000004c1f7820 */ /* 0x000fe20000400000 */
[----:B------:R-:W-:Y:S01]  /*7e10*/  FMUL R156, R39, 0.25 ;  /* 0x3e800000279c7820 */ /* 0x000fe20000400000 */
[----:B------:R-:W-:Y:S01]  /*7e20*/  FMUL R159, R34, 0.25 ;  /* 0x3e800000229f7820 */ /* 0x000fe20000400000 */
[----:B------:R-:W-:Y:S01]  /*7e30*/  FSEL R84, R27, R84, P1 ;  /* 0x000000541b547208 */ /* 0x000fe20000800000 */
[----:B------:R-:W-:Y:S01]  /*7e40*/  FMUL R27, R80, 0.25 ;  /* 0x3e800000501b7820 */ /* 0x000fe20000400000 */
[----:B------:R-:W-:Y:S01]  /*7e50*/  FFMA.FTZ R53, R154, R53, 0.1716887056827545166 ;  /* 0x3e2fcf2a9a357423 */ /* 0x000fe20000010035 */
[----:B------:R-:W-:Y:S01]  /*7e60*/  FFMA.FTZ R26, R153, R26, -0.16845393180847167969 ;  /* 0xbe2c7f30991a7423 */ /* 0x000fe2000001001a */
[----:B------:R-:W-:Y:S01]  /*7e70*/  FSEL R158, R158, R35, P0 ;  /* 0x000000239e9e7208 */ /* 0x000fe20000000000 */
[----:B------:R-:W-:Y:S01]  /*7e80*/  FMUL R35, R68, 0.25 ;  /* 0x3e80000044237820 */ /* 0x000fe20000400000 */
[----:B------:R-:W-:Y:S01]  /*7e90*/  FSEL R61, R42, R61, P1 ;  /* 0x0000003d2a3d7208 */ /* 0x000fe20000800000 */
[----:B------:R-:W-:Y:S01]  /*7ea0*/  FMUL R42, R57, 0.25 ;  /* 0x3e800000392a7820 */ /* 0x000fe20000400000 */
[----:B------:R-:W-:Y:S01]  /*7eb0*/  LOP3.LUT R244, R246, 0x8, RZ, 0xc0, !PT ;  /* 0x00000008f6f47812 */ /* 0x000fe200078ec0ff */
[----:B------:R-:W-:Y:S01]  /*7ec0*/  FMUL R187, R28, 0.25 ;  /* 0x3e8000001cbb7820 */ /* 0x000fe20000400000 */
[----:B------:R-:W-:Y:S01]  /*7ed0*/  FSEL R55, R4, R55, P0 ;  /* 0x0000003704377208 */ /* 0x000fe20000000000 */
[----:B------:R-:W-:Y:S01]  /*7ee0*/  FFMA.FTZ R53, R154, R53, -0.17900948226451873779 ;  /* 0xbe374e439a357423 */ /* 0x000fe20000010035 */
[----:B------:R-:W-:Y:S01]  /*7ef0*/  FSEL R76, R31, R76, P1 ;  /* 0x0000004c1f4c7208 */ /* 0x000fe20000800000 */
[----:B------:R-:W-:Y:S01]  /*7f00*/  FMUL R31, R72, 0.25 ;  /* 0x3e800000481f7820 */ /* 0x000fe20000400000 */
[----:B------:R-:W-:Y:S01]  /*7f10*/  FSEL R181, RZ, -23, P3 ;  /* 0xc1b80000ffb57808 */ /* 0x000fe20001800000 */
[----:B------:R-:W-:Y:S01]  /*7f20*/  FFMA.FTZ R26, R153, R26, 0.1716887056827545166 ;  /* 0x3e2fcf2a991a7423 */ /* 0x000fe2000001001a */
[----:B------:R-:W-:Y:S01]  /*7f30*/  I2FP.F32.S32 R168, R109 ;  /* 0x0000006d00a87245 */ /* 0x000fe20000201400 */
[----:B------:R-:W-:Y:S01]  /*7f40*/  FMUL R43, R60, 0.25 ;  /* 0x3e8000003c2b7820 */ /* 0x000fe20000400000 */
[----:B------:R-:W-:Y:S01]  /*7f50*/  FSEL R156, R156, R39, P0 ;  /* 0x000000279c9c7208 */ /* 0x000fe20000000000 */
[----:B------:R-:W-:Y:S01]  /*7f60*/  @!P4 FMUL R83, R83, 16777216 ;  /* 0x4b8000005353c820 */ /* 0x000fe20000400000 */
[----:B------:R-:W-:Y:S01]  /*7f70*/  FSEL R159, R159, R34, P0 ;  /* 0x000000229f9f7208 */ /* 0x000fe20000000000 */
[----:B------:R-:W-:Y:S01]  /*7f80*/  @!P4 FMUL R82, R82, 16777216 ;  /* 0x4b8000005252c820 */ /* 0x000fe20000400000 */
[----:B0-----:R-:W-:Y:S01]  /*7f90*/  SHF.R.U32.HI R13, RZ, 0x7, R13 ;  /* 0x00000007ff0d7819 */ /* 0x001fe2000001160d */
[----:B------:R-:W-:Y:S01]  /*7fa0*/  @!P4 FMUL R79, R79, 16777216 ;  /* 0x4b8000004f4fc820 */ /* 0x000fe20000400000 */
[----:B------:R-:W-:Y:S01]  /*7fb0*/  FSEL R80, R27, R80, P1 ;  /* 0x000000501b507208 */ /* 0x000fe20000800000 */
[----:B------:R-:W-:Y:S01]  /*7fc0*/  @!P4 FMUL R78, R78, 16777216 ;  /* 0x4b8000004e4ec820 */ /* 0x000fe20000400000 */
[----:B------:R-:W-:Y:S01]  /*7fd0*/  FSEL R68, R35, R68, P1 ;  /* 0x0000004423447208 */ /* 0x000fe20000800000 */
[----:B------:R-:W-:-:S02]  /*7fe0*/  IMAD R48, R244, 0x100, R49 ;  /* 0x00000100f4307824 */ /* 0x000fc400078e0231 */
[----:B------:R-:W-:Y:S01]  /*7ff0*/  @!P4 FMUL R75, R75, 16777216 ;  /* 0x4b8000004b4bc820 */ /* 0x000fe20000400000 */
[----:B------:R-:W-:Y:S01]  /*8000*/  @!P4 FMUL R74, R74, 16777216 ;  /* 0x4b8000004a4ac820 */ /* 0x000fe20000400000 */
[----:B------:R-:W-:Y:S01]  /*8010*/  @!P4 FMUL R71, R71, 16777216 ;  /* 0x4b8000004747c820 */ /* 0x000fe20000400000 */
[----:B------:R-:W-:Y:S01]  /*8020*/  @!P4 FMUL R70, R70, 16777216 ;  /* 0x4b8000004646c820 */ /* 0x000fe20000400000 */
[----:B------:R-:W-:Y:S01]  /*8030*/  FSEL R57, R42, R57, P1 ;  /* 0x000000392a397208 */ /* 0x000fe20000800000 */
[----:B------:R-:W-:Y:S01]  /*8040*/  FFMA.FTZ R181, R168, 1.1920928955078125e-07, R181 ;  /* 0x34000000a8b57823 */ /* 0x000fe200000100b5 */
[----:B------:R-:W-:Y:S01]  /*8050*/  LEA.HI R244, R244, R167, RZ, 0x1f ;  /* 0x000000a7f4f47211 */ /* 0x000fe200078ff8ff */
[----:B------:R-:W-:Y:S01]  /*8060*/  @!P4 FMUL R67, R67, 16777216 ;  /* 0x4b8000004343c820 */ /* 0x000fe20000400000 */
[----:B------:R-:W-:Y:S01]  /*8070*/  @!P4 FMUL R63, R63, 16777216 ;  /* 0x4b8000003f3fc820 */ /* 0x000fe20000400000 */
[----:B------:R-:W-:Y:S01]  /*8080*/  @!P4 FMUL R62, R62, 16777216 ;  /* 0x4b8000003e3ec820 */ /* 0x000fe20000400000 */
[----:B------:R-:W-:Y:S01]  /*8090*/  @!P4 FMUL R59, R59, 16777216 ;  /* 0x4b8000003b3bc820 */ /* 0x000fe20000400000 */
[----:B------:R-:W-:Y:S01]  /*80a0*/  @!P4 FMUL R55, R55, 16777216 ;  /* 0x4b8000003737c820 */ /* 0x000fe20000400000 */
[----:B------:R-:W-:Y:S01]  /*80b0*/  @!P4 FMUL R54, R54, 16777216 ;  /* 0x4b8000003636c820 */ /* 0x000fe20000400000 */
[----:B------:R-:W-:Y:S01]  /*80c0*/  @!P4 FMUL R50, R50, 16777216 ;  /* 0x4b8000003232c820 */ /* 0x000fe20000400000 */
[----:B------:R-:W-:Y:S01]  /*80d0*/  FFMA.FTZ R53, R154, R53, 0.20512372255325317383 ;  /* 0x3e520bf49a357423 */ /* 0x000fe20000010035 */
[----:B------:R-:W-:Y:S01]  /*80e0*/  FFMA.FTZ R26, R153, R26, -0.17900948226451873779 ;  /* 0xbe374e43991a7423 */ /* 0x000fe2000001001a */
[----:B------:R-:W-:Y:S01]  /*80f0*/  SGXT.U32 R13, R13, 0x1 ;  /* 0x000000010d0d781a */ /* 0x000fe20000000000 */
[----:B------:R-:W-:Y:S01]  /*8100*/  @!P4 FMUL R151, R151, 16777216 ;  /* 0x4b8000009797c820 */ /* 0x000fe20000400000 */
[----:B------:R-:W-:Y:S01]  /*8110*/  FSEL R72, R31, R72, P1 ;  /* 0x000000481f487208 */ /* 0x000fe20000800000 */
[----:B------:R-:W-:Y:S01]  /*8120*/  @!P4 FMUL R150, R150, 16777216 ;  /* 0x4b8000009696c820 */ /* 0x000fe20000400000 */
[----:B------:R-:W-:Y:S01]  /*8130*/  FSEL R187, R187, R28, P1 ;  /* 0x0000001cbbbb7208 */ /* 0x000fe20000800000 */
[----:B------:R-:W-:Y:S01]  /*8140*/  @!P4 FMUL R147, R147, 16777216 ;  /* 0x4b8000009393c820 */ /* 0x000fe20000400000 */
        /* <DEDUP_REMOVED lines=40> */
[C---:B------:R-:W-:Y:S01]  /*83d0*/  FMUL R167, R197.reuse, R83 ;  /* 0x00000053c5a77220 */ /* 0x040fe20000400000 */
[----:B------:R-:W-:Y:S01]  /*83e0*/  FMUL R168, R197, R82 ;  /* 0x00000052c5a87220 */ /* 0x000fe20000400000 */
[----:B------:R-:W-:Y:S01]  /*83f0*/  FSEL R60, R43, R60, P1 ;  /* 0x0000003c2b3c7208 */ /* 0x000fe20000800000 */
[----:B------:R-:W-:Y:S01]  /*8400*/  FMUL R188, R25, 0.25 ;  /* 0x3e80000019bc7820 */ /* 0x000fe20000400000 */
[C---:B------:R-:W-:Y:S01]  /*8410*/  FMUL R83, R197.reuse, R79 ;  /* 0x0000004fc5537220 */ /* 0x040fe20000400000 */
[C---:B------:R-:W-:Y:S01]  /*8420*/  FMUL R82, R197.reuse, R78 ;  /* 0x0000004ec5527220 */ /* 0x040fe20000400000 */
[----:B------:R-:W-:Y:S01]  /*8430*/  @!P2 FMUL R80, R80, 16777216 ;  /* 0x4b8000005050a820 */ /* 0x000fe20000400000 */
[C---:B------:R-:W-:Y:S01]  /*8440*/  FMUL R174, R197.reuse, R75 ;  /* 0x0000004bc5ae7220 */ /* 0x040fe20000400000 */
[C---:B------:R-:W-:Y:S01]  /*8450*/  FMUL R177, R197.reuse, R74 ;  /* 0x0000004ac5b17220 */ /* 0x040fe20000400000 */
[C---:B------:R-:W-:Y:S01]  /*8460*/  FMUL R79, R197.reuse, R71 ;  /* 0x00000047c54f7220 */ /* 0x040fe20000400000 */
[C---:B------:R-:W-:Y:S01]  /*8470*/  FMUL R78, R197.reuse, R70 ;  /* 0x00000046c54e7220 */ /* 0x040fe20000400000 */
[----:B------:R-:W-:Y:S01]  /*8480*/  @!P2 FMUL R76, R76, 16777216 ;  /* 0x4b8000004c4ca820 */ /* 0x000fe20000400000 */
[C---:B------:R-:W-:Y:S01]  /*8490*/  FMUL R186, R197.reuse, R67 ;  /* 0x00000043c5ba7220 */ /* 0x040fe20000400000 */
[C---:B------:R-:W-:Y:S01]  /*84a0*/  FMUL R75, R197.reuse, R63 ;  /* 0x0000003fc54b7220 */ /* 0x040fe20000400000 */
[C---:B------:R-:W-:Y:S01]  /*84b0*/  FMUL R74, R197.reuse, R62 ;  /* 0x0000003ec54a7220 */ /* 0x040fe20000400000 */
[C---:B------:R-:W-:Y:S01]  /*84c0*/  FMUL R190, R197.reuse, R59 ;  /* 0x0000003bc5be7220 */ /* 0x040fe20000400000 */
[C---:B------:R-:W-:Y:S01]  /*84d0*/  FMUL R71, R197.reuse, R55 ;  /* 0x00000037c5477220 */ /* 0x040fe20000400000 */
[C---:B------:R-:W-:Y:S01]  /*84e0*/  FMUL R70, R197.reuse, R54 ;  /* 0x00000036c5467220 */ /* 0x040fe20000400000 */
[----:B------:R-:W-:Y:S01]  /*84f0*/  FMUL R193, R197, R50 ;  /* 0x00000032c5c17220 */ /* 0x000fe20000400000 */
[----:B------:R-:W-:Y:S01]  /*8500*/  @!P2 FMUL R68, R68, 16777216 ;  /* 0x4b8000004444a820 */ /* 0x000fe20000400000 */
[----:B------:R-:W-:Y:S01]  /*8510*/  FFMA.FTZ R53, R154, R53, -0.24046532809734344482 ;  /* 0xbe763c8b9a357423 */ /* 0x000fe20000010035 */
[----:B------:R-:W-:Y:S01]  /*8520*/  FFMA.FTZ R26, R153, R26, 0.20512372255325317383 ;  /* 0x3e520bf4991a7423 */ /* 0x000fe2000001001a */
[C---:B------:R-:W-:Y:S01]  /*8530*/  FMUL R151, R197.reuse, R151 ;  /* 0x00000097c5977220 */ /* 0x040fe20000400000 */
        /* <DEDUP_REMOVED lines=43> */
[----:B------:R-:W-:Y:S01]  /*87f0*/  @!P2 FMUL R52, R52, 16777216 ;  /* 0x4b8000003434a820 */ /* 0x000fe20000400000 */
[----:B-1----:R-:W-:-:S02]  /*8800*/  IMAD R195, R13, R0, RZ ;  /* 0x000000000dc37224 */ /* 0x002fc400078e02ff */
[----:B------:R-:W-:Y:S01]  /*8810*/  @!P2 FMUL R164, R164, 16777216 ;  /* 0x4b800000a4a4a820 */ /* 0x000fe20000400000 */
[----:B------:R-:W-:Y:S01]  /*8820*/  @!P2 FMUL R72, R72, 16777216 ;  /* 0x4b8000004848a820 */ /* 0x000fe20000400000 */
[----:B------:R-:W-:Y:S01]  /*8830*/  @!P2 FMUL R187, R187, 16777216 ;  /* 0x4b800000bbbba820 */ /* 0x000fe20000400000 */
[----:B------:R-:W-:Y:S01]  /*8840*/  FMUL R197, R161, R80 ;  /* 0x00000050a1c57220 */ /* 0x000fe20000400000 */
[----:B------:R-:W-:Y:S01]  /*8850*/  FMUL R4, R149, 0.25 ;  /* 0x3e80000095047820 */ /* 0x000fe20000400000 */
        /* <DEDUP_REMOVED lines=11> */
[----:B------:R-:W-:Y:S01]  /*8910*/  FSEL R188, R188, R25, P1 ;  /* 0x00000019bcbc7208 */ /* 0x000fe20000800000 */
[----:B------:R-:W-:Y:S01]  /*8920*/  @!P2 FMUL R60, R60, 16777216 ;  /* 0x4b8000003c3ca820 */ /* 0x000fe20000400000 */
[C---:B------:R-:W-:Y:S01]  /*8930*/  FMUL R80, R161.reuse, R76 ;  /* 0x0000004ca1507220 */ /* 0x040fe20000400000 */
[----:B------:R-:W-:Y:S01]  /*8940*/  FMUL R76, R161, R68 ;  /* 0x00000044a14c7220 */ /* 0x000fe20000400000 */
[----:B------:R-:W-:Y:S01]  /*8950*/  FFMA.FTZ R53, R154, R53, 0.28857114911079406738 ;  /* 0x3e93bf999a357423 */ /* 0x000fe20000010035 */
[----:B------:R-:W-:Y:S01]  /*8960*/  FFMA.FTZ R26, R153, R26, -0.24046532809734344482 ;  /* 0xbe763c8b991a7423 */ /* 0x000fe2000001001a */
[C---:B------:R-:W-:Y:S01]  /*8970*/  FMUL R202, R161.reuse, R57 ;  /* 0x00000039a1ca7220 */ /* 0x040fe20000400000 */
[C---:B------:R-:W-:Y:S01]  /*8980*/  FMUL R68, R161.reuse, R52 ;  /* 0x00000034a1447220 */ /* 0x040fe20000400000 */
[C---:B------:R-:W-:Y:S01]  /*8990*/  FMUL R199, R161.reuse, R72 ;  /* 0x00000048a1c77220 */ /* 0x040fe20000400000 */
[C---:B------:R-:W-:Y:S01]  /*89a0*/  FMUL R52, R161.reuse, R187 ;  /* 0x000000bba1347220 */ /* 0x040fe20000400000 */
[----:B------:R-:W-:Y:S01]  /*89b0*/  FMUL R57, R161, R164 ;  /* 0x000000a4a1397220 */ /* 0x000fe20000400000 */
[----:B------:R-:W-:-:S02]  /*89c0*/  IMAD.SHL.U32 R47, R246, 0x8, RZ ;  /* 0x00000008f62f7824 */ /* 0x000fc400078e00ff */
[----:B------:R-:W-:Y:S01]  /*89d0*/  FMUL R72, R161, R60 ;  /* 0x0000003ca1487220 */ /* 0x000fe20000400000 */
[----:B------:R-:W-:Y:S01]  /*89e0*/  FSEL R149, R4, R149, P1 ;  /* 0x0000009504957208 */ /* 0x000fe20000800000 */
[----:B------:R-:W-:Y:S01]  /*89f0*/  @!P2 FMUL R185, R185, 16777216 ;  /* 0x4b800000b9b9a820 */ /* 0x000fe20000400000 */
[----:B------:R-:W-:Y:S01]  /*8a00*/  FSEL R141, R6, R141, P1 ;  /* 0x0000008d068d7208 */ /* 0x000fe20000800000 */
[----:B------:R-:W-:Y:S01]  /*8a10*/  @!P2 FMUL R188, R188, 16777216 ;  /* 0x4b800000bcbca820 */ /* 0x000fe20000400000 */
[----:B------:R-:W-:Y:S01]  /*8a20*/  FSEL R140, R7, R140, P1 ;  /* 0x0000008c078c7208 */ /* 0x000fe20000800000 */
[----:B------:R-:W-:Y:S01]  /*8a30*/  FFMA.FTZ R53, R154, R53, -0.36067417263984680176 ;  /* 0xbeb8aa499a357423 */ /* 0x000fe20000010035 */
[----:B------:R-:W-:Y:S01]  /*8a40*/  FSEL R133, R8, R133, P1 ;  /* 0x0000008508857208 */ /* 0x000fe20000800000 */
[----:B------:R-:W-:Y:S01]  /*8a50*/  FFMA.FTZ R60, R153, R26, 0.28857114911079406738 ;  /* 0x3e93bf99993c7423 */ /* 0x000fe2000001001a */
        /* <DEDUP_REMOVED lines=31> */
[----:B------:R-:W-:Y:S01]  /*8c50*/  F2FP.F16.F32.PACK_AB R52, R52, R57 ;  /* 0x000000393434723e */ /* 0x000fe200000000ff */
[----:B------:R-:W-:Y:S01]  /*8c60*/  FMUL R185, R161, R185 ;  /* 0x000000b9a1b97220 */ /* 0x000fe20000400000 */
[----:B------:R-:W-:Y:S01]  /*8c70*/  LOP3.LUT R47, R47, 0x780, RZ, 0xc0, !PT ;  /* 0x000007802f2f7812 */ /* 0x000fe200078ec0ff */
[----:B------:R-:W-:Y:S01]  /*8c80*/  FMUL R188, R161, R188 ;  /* 0x000000bca1bc7220 */ /* 0x000fe20000400000 */
[----:B------:R-:W-:Y:S01]  /*8c90*/  FFMA.FTZ R57, R154, R53, 0.48089820146560668945 ;  /* 0x3ef6384a9a397423 */ /* 0x000fe20000010035 */
[----:B------:R-:W-:Y:S01]  /*8ca0*/  FFMA.FTZ R60, R153, R60, -0.36067417263984680176 ;  /* 0xbeb8aa49993c7423 */ /* 0x000fe2000001003c */
[----:B------:R-:W-:Y:S01]  /*8cb0*/  FSEL R148, R3, R148, P1 ;  /* 0x0000009403947208 */ /* 0x000fe20000800000 */
[----:B------:R-:W-:Y:S01]  /*8cc0*/  IMAD.IADD R47, R47, 0x1, R48 ;  /* 0x000000012f2f7824 */ /* 0x000fe200078e0230 */
[----:B------:R-:W-:Y:S01]  /*8cd0*/  FSEL R145, R4, R145, P1 ;  /* 0x0000009104917208 */ /* 0x000fe20000800000 */
[----:B------:R-:W-:Y:S01]  /*8ce0*/  FFMA.FTZ R57, R154, R57, -0.72134751081466674805 ;  /* 0xbf38aa3b9a397423 */ /* 0x000fe20000010039 */
[----:B------:R-:W-:Y:S01]  /*8cf0*/  FSEL R144, R5, R144, P1 ;  /* 0x0000009005907208 */ /* 0x000fe20000800000 */
[----:B------:R-:W-:Y:S01]  /*8d00*/  FFMA.FTZ R60, R153, R60, 0.48089820146560668945 ;  /* 0x3ef6384a993c7423 */ /* 0x000fe2000001003c */
[----:B------:R-:W-:Y:S01]  /*8d10*/  FSEL R137, R6, R137, P1 ;  /* 0x0000008906897208 */ /* 0x000fe20000800000 */
[----:B------:R-:W-:Y:S01]  /*8d20*/  @!P2 FMUL R149, R149, 16777216 ;  /* 0x4b8000009595a820 */ /* 0x000fe20000400000 */
        /* <DEDUP_REMOVED lines=38> */
[----:B------:R-:W-:Y:S01]  /*8f90*/  F2FP.F16.F32.PACK_AB R53, R185, R188 ;  /* 0x000000bcb935723e */ /* 0x000fe200000000ff */
[----:B------:R-:W-:Y:S01]  /*8fa0*/  @!P2 FMUL R165, R165, 16777216 ;  /* 0x4b800000a5a5a820 */ /* 0x000fe20000400000 */
[----:B------:R-:W-:Y:S01]  /*8fb0*/  F2FP.F16.F32.PACK_AB R54, R54, R51 ;  /* 0x000000333636723e */ /* 0x000fe200000000ff */
[----:B------:R-:W-:Y:S01]  /*8fc0*/  @!P2 FMUL R166, R166, 16777216 ;  /* 0x4b800000a6a6a820 */ /* 0x000fe20000400000 */
[----:B------:R-:W-:Y:S01]  /*8fd0*/  F2FP.F16.F32.PACK_AB R55, R55, R50 ;  /* 0x000000323737723e */ /* 0x000fe200000000ff */
[----:B------:R-:W-:Y:S01]  /*8fe0*/  BAR.SYNC.DEFER_BLOCKING 0x0 ;  /* 0x0000000000007b1d */ /* 0x000fe20000010000 */
        /* <DEDUP_REMOVED lines=27> */
[----:B------:R-:W-:Y:S01]  /*91a0*/  ISETP.GE.U32.AND P1, PT, R179, 0x7f800000, PT ;  /* 0x7f800000b300780c */ /* 0x000fe20003f26070 */
[----:B------:R-:W-:Y:S01]  /*91b0*/  FMUL R57, R154, R57 ;  /* 0x000000399a397220 */ /* 0x000fe20000400000 */
[C---:B------:R-:W-:Y:S01]  /*91c0*/  FFMA.FTZ R60, R153.reuse, R60, -0.72134751081466674805 ;  /* 0xbf38aa3b993c7423 */ /* 0x040fe2000001003c */
[----:B------:R-:W-:Y:S01]  /*91d0*/  ISETP.GE.U32.AND P2, PT, R180, 0x7f800000, PT ;  /* 0x7f800000b400780c */ /* 0x000fe20003f46070 */
[----:B------:R-:W-:Y:S01]  /*91e0*/  STSM.16.M88.4 [R47], R52 ;  /* 0x000000342f007844 */ /* 0x000fe20000000200 */
[----:B------:R-:W-:Y:S01]  /*91f0*/  I2FP.F32.S32 R49, R108 ;  /* 0x0000006c00317245 */ /* 0x000fe20000201400 */
[C---:B------:R-:W-:Y:S01]  /*9200*/  FMUL R57, R154.reuse, R57 ;  /* 0x000000399a397220 */ /* 0x040fe20000400000 */
[----:B------:R-:W-:Y:S01]  /*9210*/  FMUL R60, R153, R60 ;  /* 0x0000003c993c7220 */ /* 0x000fe20000400000 */
[C---:B------:R-:W-:Y:S01]  /*9220*/  FMUL R198, R161.reuse, R73 ;  /* 0x00000049a1c67220 */ /* 0x040fe20000400000 */
[----:B------:R-:W-:Y:S01]  /*9230*/  FMUL R73, R161, R61 ;  /* 0x0000003da1497220 */ /* 0x000fe20000400000 */
[----:B------:R-:W-:Y:S01]  /*9240*/  FFMA.FTZ R182, R49, 1.1920928955078125e-07, R182 ;  /* 0x3400000031b67823 */ /* 0x000fe200000100b6 */
[----:B------:R-:W-:Y:S01]  /*9250*/  FFMA.FTZ R57, R154, 1.4426950216293334961, R57 ;  /* 0x3fb8aa3b9a397823 */ /* 0x000fe20000010039 */
[----:B------:R-:W-:Y:S01]  /*9260*/  FMUL R60, R153, R60 ;  /* 0x0000003c993c7220 */ /* 0x000fe20000400000 */
[----:B------:R-:W-:-:S02]  /*9270*/  @P1 IMAD.MOV.U32 R160, RZ, RZ, 0x7f800000 ;  /* 0x7f800000ffa01424 */ /* 0x000fc400078e00ff */
[----:B------:R-:W-:Y:S01]  /*9280*/  FMUL R61, R161, R176 ;  /* 0x000000b0a13d7220 */ /* 0x000fe20000400000 */
[----:B------:R-:W-:Y:S01]  /*9290*/  FADD R182, R182, R57 ;  /* 0x00000039b6b67221 */ /* 0x000fe20000000000 */
[----:B------:R-:W-:Y:S01]  /*92a0*/  FFMA.FTZ R60, R153, 1.4426950216293334961, R60 ;  /* 0x3fb8aa3b993c7823 */ /* 0x000fe2000001003c */
[----:B------:R-:W-:Y:S02]  /*92b0*/  @P2 IMAD.MOV.U32 R57, RZ, RZ, 0x7f800000 ;  /* 0x7f800000ff392424 */ /* 0x000fe400078e00ff */
[----:B------:R-:W-:Y:S01]  /*92c0*/  @P1 FFMA.FTZ R182, R179, R160, +INF ;  /* 0x7f800000b3b61423 */ /* 0x000fe200000100a0 */
[C---:B------:R-:W-:Y:S01]  /*92d0*/  FSETP.NEU.AND P1, PT, R180.reuse, RZ, PT ;  /* 0x000000ffb400720b */ /* 0x040fe20003f2d000 */
[----:B------:R-:W-:Y:S01]  /*92e0*/  FADD R181, R181, R60 ;  /* 0x0000003cb5b57221 */ /* 0x000fe20000000000 */
[----:B------:R-:W-:Y:S01]  /*92f0*/  @P2 FFMA.FTZ R181, R180, R57, +INF ;  /* 0x7f800000b4b52423 */ /* 0x000fe20000010039 */
[----:B------:R-:W-:Y:S01]  /*9300*/  LOP3.LUT R180, R246, 0xff, RZ, 0xc0, !PT ;  /* 0x000000fff6b47812 */ /* 0x000fe200078ec0ff */
[C---:B------:R-:W-:Y:S01]  /*9310*/  FMUL R178, R161.reuse, R178 ;  /* 0x000000b2a1b27220 */ /* 0x040fe20000400000 */
[C---:B------:R-:W-:Y:S01]  /*9320*/  FMUL R156, R161.reuse, R183 ;  /* 0x000000b7a19c7220 */ /* 0x040fe20000400000 */
[C---:B------:R-:W-:Y:S01]  /*9330*/  FMUL R155, R161.reuse, R184 ;  /* 0x000000b8a19b7220 */ /* 0x040fe20000400000 */
[----:B------:R-:W-:Y:S01]  /*9340*/  LEA R180, R180, UR4, 0x4 ;  /* 0x00000004b4b47c11 */ /* 0x000fe2000f8e20ff */
[----:B------:R-:W-:Y:S01]  /*9350*/  BAR.SYNC.DEFER_BLOCKING 0x0 ;  /* 0x0000000000007b1d */ /* 0x000fe20000010000 */
[----:B------:R-:W-:Y:S01]  /*9360*/  F2FP.F16.F32.PACK_AB R62, R62, R159 ;  /* 0x0000009f3e3e723e */ /* 0x000fe200000000ff */
[C---:B------:R-:W-:Y:S01]  /*9370*/  FMUL R200, R161.reuse, R65 ;  /* 0x00000041a1c87220 */ /* 0x040fe20000400000 */
[----:B------:R-:W-:Y:S01]  /*9380*/  F2FP.F16.F32.PACK_AB R60, R178, R155 ;  /* 0x0000009bb23c723e */ /* 0x000fe200000000ff */
[----:B------:R-:W-:Y:S01]  /*9390*/  FMUL R163, R161, R56 ;  /* 0x00000038a1a37220 */ /* 0x000fe20000400000 */
[----:B------:R-:W-:Y:S01]  /*93a0*/  F2FP.F16.F32.PACK_AB R61, R61, R156 ;  /* 0x0000009c3d3d723e */ /* 0x000fe200000000ff */
[----:B------:R-:W-:Y:S01]  /*93b0*/  FMUL R65, R161, R171 ;  /* 0x000000aba1417220 */ /* 0x000fe20000400000 */
        /* <DEDUP_REMOVED lines=8> */
[C---:B------:R-:W-:Y:S01]  /*9440*/  FMUL R162, R161.reuse, R169 ;  /* 0x000000a9a1a27220 */ /* 0x040fe20000400000 */
[C---:B------:R-:W-:Y:S01]  /*9450*/  FMUL R169, R161.reuse, R170 ;  /* 0x000000aaa1a97220 */ /* 0x040fe20000400000 */
[----:B------:R-:W-:Y:S01]  /*9460*/  F2FP.F16.F32.PACK_AB R70, R70, R193 ;  /* 0x000000c14646723e */ /* 0x000fe200000000ff */
[C---:B------:R-:W-:Y:S01]  /*9470*/  FMUL R85, R161.reuse, R85 ;  /* 0x00000055a1557220 */ /* 0x040fe20000400000 */
[----:B------:R-:W-:Y:S01]  /*9480*/  F2FP.F16.F32.PACK_AB R64, R64, R175 ;  /* 0x000000af4040723e */ /* 0x000fe200000000ff */
[C---:B------:R-:W-:Y:S01]  /*9490*/  FMUL R84, R161.reuse, R84 ;  /* 0x00000054a1547220 */ /* 0x040fe20000400000 */
[----:B------:R-:W-:Y:S01]  /*94a0*/  F2FP.F16.F32.PACK_AB R68, R68, R169 ;  /* 0x000000a94444723e */ /* 0x000fe200000000ff */
[----:B------:R-:W-:Y:S01]  /*94b0*/  FMUL R93, R161, R93 ;  /* 0x0000005da15d7220 */ /* 0x000fe20000400000 */
[----:B------:R-:W-:Y:S01]  /*94c0*/  F2FP.F16.F32.PACK_AB R69, R69, R162 ;  /* 0x000000a24545723e */ /* 0x000fe200000000ff */
[----:B------:R-:W0:Y:S01]  /*94d0*/  LDS.128 R52, [R180] ;  /* 0x00000000b4347984 */ /* 0x000e220000000c00 */
[----:B------:R-:W-:Y:S01]  /*94e0*/  F2FP.F16.F32.PACK_AB R71, R71, R192 ;  /* 0x000000c04747723e */ /* 0x000fe200000000ff */
[----:B------:R-:W-:Y:S01]  /*94f0*/  FMUL R92, R161, R92 ;  /* 0x0000005ca15c7220 */ /* 0x000fe20000400000 */
[----:B------:R-:W-:Y:S01]  /*9500*/  F2FP.F16.F32.PACK_AB R72, R72, R163 ;  /* 0x000000a34848723e */ /* 0x000fe200000000ff */
[----:B------:R-:W-:Y:S01]  /*9510*/  BAR.SYNC.DEFER_BLOCKING 0x0 ;  /* 0x0000000000007b1d */ /* 0x000fe20000010000 */
[----:B------:R-:W-:Y:S01]  /*9520*/  F2FP.F16.F32.PACK_AB R73, R73, R202 ;  /* 0x000000ca4949723e */ /* 0x000fe200000000ff */
[C---:B------:R-:W-:Y:S01]  /*9530*/  FMUL R89, R161.reuse, R89 ;  /* 0x00000059a1597220 */ /* 0x040fe20000400000 */
[----:B------:R-:W-:Y:S01]  /*9540*/  F2FP.F16.F32.PACK_AB R74, R74, R191 ;  /* 0x000000bf4a4a723e */ /* 0x000fe200000000ff */
[----:B------:R-:W-:Y:S01]  /*9550*/  FMUL R88, R161, R88 ;  /* 0x00000058a1587220 */ /* 0x000fe20000400000 */
        /* <DEDUP_REMOVED lines=9> */
[----:B------:R-:W-:Y:S01]  /*95f0*/  IMAD R3, R0, 0x2, R195 ;  /* 0x0000000200037824 */ /* 0x000fe200078e02c3 */
        /* <DEDUP_REMOVED lines=9> */
[----:B------:R-:W-:Y:S01]  /*9690*/  STSM.16.M88.4 [R47], R60 ;  /* 0x0000003c2f007844 */ /* 0x000fe20000000200 */
[----:B------:R-:W-:Y:S01]  /*96a0*/  F2FP.F16.F32.PACK_AB R85, R85, R196 ;  /* 0x000000c45555723e */ /* 0x000fe200000000ff */
[----:B------:R-:W-:Y:S01]  /*96b0*/  IMAD R194, R0, 0x2, R5 ;  /* 0x0000000200c27824 */ /* 0x000fe200078e0205 */
[----:B------:R-:W-:Y:S01]  /*96c0*/  F2FP.F16.F32.PACK_AB R86, R86, R168 ;  /* 0x000000a85656723e */ /* 0x000fe200000000ff */
[----:B------:R-:W-:Y:S01]  /*96d0*/  BAR.SYNC.DEFER_BLOCKING 0x0 ;  /* 0x0000000000007b1d */ /* 0x000fe20000010000 */
        /* <DEDUP_REMOVED lines=23> */
[----:B------:R-:W1:Y:S01]  /*9850*/  LDS.128 R56, [R180] ;  /* 0x00000000b4387984 */ /* 0x000e620000000c00 */
[----:B------:R-:W-:Y:S01]  /*9860*/  F2FP.F16.F32.PACK_AB R99, R111, R107 ;  /* 0x0000006b6f63723e */ /* 0x000fe200000000ff */
[----:B------:R-:W-:Y:S01]  /*9870*/  IMAD R13, R0, 0x2, R10 ;  /* 0x00000002000d7824 */ /* 0x000fe200078e020a */
[----:B------:R-:W-:Y:S01]  /*9880*/  F2FP.F16.F32.PACK_AB R104, R116, R112 ;  /* 0x000000707468723e */ /* 0x000fe200000000ff */
[----:B------:R-:W-:Y:S01]  /*9890*/  BAR.SYNC.DEFER_BLOCKING 0x0 ;  /* 0x0000000000007b1d */ /* 0x000fe20000010000 */
[----:B------:R-:W-:Y:S01]  /*98a0*/  F2FP.F16.F32.PACK_AB R105, R117, R113 ;  /* 0x000000717569723e */ /* 0x000fe200000000ff */
[----:B------:R-:W-:Y:S01]  /*98b0*/  IMAD R14, R0, 0x2, R13 ;  /* 0x00000002000e7824 */ /* 0x000fe200078e020d */
[----:B------:R-:W-:Y:S01]  /*98c0*/  F2FP.F16.F32.PACK_AB R106, R118, R114 ;  /* 0x00000072766a723e */ /* 0x000fe200000000ff */
[----:B------:R-:W-:Y:S01]  /*98d0*/  FMUL R125, R161, R125 ;  /* 0x0000007da17d7220 */ /* 0x000fe20000400000 */
[----:B------:R-:W-:Y:S01]  /*98e0*/  F2FP.F16.F32.PACK_AB R107, R119, R115 ;  /* 0x00000073776b723e */ /* 0x000fe200000000ff */
[----:B------:R-:W-:-:S02]  /*98f0*/  IMAD R15, R0, 0x2, R14 ;  /* 0x00000002000f7824 */ /* 0x000fc400078e020e */
[C---:B------:R-:W-:Y:S01]  /*9900*/  FMUL R124, R161.reuse, R124 ;  /* 0x0000007ca17c7220 */ /* 0x040fe20000400000 */
[C---:B------:R-:W-:Y:S01]  /*9910*/  FMUL R121, R161.reuse, R121 ;  /* 0x00000079a1797220 */ /* 0x040fe20000400000 */
[C---:B------:R-:W-:Y:S01]  /*9920*/  FMUL R120, R161.reuse, R120 ;  /* 0x00000078a1787220 */ /* 0x040fe20000400000 */
        /* <DEDUP_REMOVED lines=12> */
[C---:B------:R-:W-:Y:S02]  /*99f0*/  IMAD R19, R0.reuse, 0x2, R18 ;  /* 0x0000000200137824 */ /* 0x040fe400078e0212 */
[C---:B------:R-:W-:Y:S01]  /*9a00*/  FMUL R108, R161.reuse, R148 ;  /* 0x00000094a16c7220 */ /* 0x040fe20000400000 */
[----:B------:R-:W-:Y:S01]  /*9a10*/  STSM.16.M88.4 [R47], R64 ;  /* 0x000000402f007844 */ /* 0x000fe20000000200 */
[C---:B------:R-:W-:Y:S01]  /*9a20*/  FMUL R141, R161.reuse, R141 ;  /* 0x0000008da18d7220 */ /* 0x040fe20000400000 */
[C---:B------:R-:W-:Y:S02]  /*9a30*/  IMAD R20, R0.reuse, 0x2, R19 ;  /* 0x0000000200147824 */ /* 0x040fe400078e0213 */
[C---:B------:R-:W-:Y:S01]  /*9a40*/  FMUL R140, R161.reuse, R140 ;  /* 0x0000008ca18c7220 */ /* 0x040fe20000400000 */
[----:B------:R-:W-:Y:S01]  /*9a50*/  BAR.SYNC.DEFER_BLOCKING 0x0 ;  /* 0x0000000000007b1d */ /* 0x000fe20000010000 */
[----:B------:R-:W-:Y:S01]  /*9a60*/  FMUL R137, R161, R137 ;  /* 0x00000089a1897220 */ /* 0x000fe20000400000 */
[----:B------:R-:W-:-:S02]  /*9a70*/  IMAD R21, R0, 0x2, R20 ;  /* 0x0000000200157824 */ /* 0x000fc400078e0214 */
[C---:B------:R-:W-:Y:S01]  /*9a80*/  FMUL R136, R161.reuse, R136 ;  /* 0x00000088a1887220 */ /* 0x040fe20000400000 */
[----:B------:R-:W-:Y:S01]  /*9a90*/  F2FP.F16.F32.PACK_AB R114, R142, R138 ;  /* 0x0000008a8e72723e */ /* 0x000fe200000000ff */
[----:B------:R-:W-:Y:S01]  /*9aa0*/  FMUL R145, R161, R145 ;  /* 0x00000091a1917220 */ /* 0x000fe20000400000 */
[----:B------:R-:W-:Y:S01]  /*9ab0*/  IMAD R22, R0, 0x2, R21 ;  /* 0x0000000200167824 */ /* 0x000fe200078e0215 */
[----:B------:R-:W-:Y:S01]  /*9ac0*/  F2FP.F16.F32.PACK_AB R113, R141, R137 ;  /* 0x000000898d71723e */ /* 0x000fe200000000ff */
[----:B------:R-:W2:Y:S01]  /*9ad0*/  S2R R245, SR_CTAID.X ;  /* 0x0000000000f57919 */ /* 0x000ea20000002500 */
[----:B------:R-:W-:Y:S01]  /*9ae0*/  F2FP.F16.F32.PACK_AB R112, R140, R136 ;  /* 0x000000888c70723e */ /* 0x000fe200000000ff */
[C---:B------:R-:W-:Y:S01]  /*9af0*/  IMAD R23, R0.reuse, 0x2, R22 ;  /* 0x0000000200177824 */ /* 0x040fe200078e0216 */
[----:B------:R-:W-:Y:S01]  /*9b00*/  F2FP.F16.F32.PACK_AB R115, R143, R139 ;  /* 0x0000008b8f73723e */ /* 0x000fe200000000ff */
[----:B------:R-:W3:Y:S01]  /*9b10*/  S2UR UR10, SR_CTAID.Y ;  /* 0x00000000000a79c3 */ /* 0x000ee20000002600 */
[----:B------:R-:W-:Y:S01]  /*9b20*/  FMUL R144, R161, R144 ;  /* 0x00000090a1907220 */ /* 0x000fe20000400000 */
[----:B------:R-:W-:Y:S01]  /*9b30*/  IMAD R24, R0, 0x2, R23 ;  /* 0x0000000200187824 */ /* 0x000fe200078e0217 */
[----:B------:R-:W-:Y:S01]  /*9b40*/  ULDC.64 UR8, c[0x0][0x270] ;  /* 0x00009c0000087ab9 */ /* 0x000fe20000000a00 */
[----:B------:R-:W-:-:S02]  /*9b50*/  F2FP.F16.F32.PACK_AB R109, R109, R145 ;  /* 0x000000916d6d723e */ /* 0x000fc400000000ff */
[----:B------:R-:W-:Y:S01]  /*9b60*/  IMAD R27, R0, 0x2, R24 ;  /* 0x00000002001b7824 */ /* 0x000fe200078e0218 */
[----:B------:R-:W-:Y:S01]  /*9b70*/  F2FP.F16.F32.PACK_AB R108, R108, R144 ;  /* 0x000000906c6c723e */ /* 0x000fe200000000ff */
[----:B------:R-:W4:Y:S01]  /*9b80*/  LDC.64 R110, c[0x0][0x228] ;  /* 0x00008a00ff6e7b82 */ /* 0x000f220000000a00 */
[----:B------:R-:W-:Y:S01]  /*9b90*/  FSETP.NEU.AND P0, PT, R179, RZ, PT ;  /* 0x000000ffb300720b */ /* 0x000fe20003f0d000 */
[C---:B------:R-:W-:Y:S01]  /*9ba0*/  IMAD R30, R0.reuse, 0x2, R27 ;  /* 0x00000002001e7824 */ /* 0x040fe200078e021b */
[----:B------:R-:W5:Y:S03]  /*9bb0*/  LDS.128 R60, [R180] ;  /* 0x00000000b43c7984 */ /* 0x000f660000000c00 */
[C---:B------:R-:W-:Y:S02]  /*9bc0*/  IMAD R31, R0.reuse, 0x2, R30 ;  /* 0x00000002001f7824 */ /* 0x040fe400078e021e */
[----:B------:R-:W-:Y:S02]  /*9bd0*/  BAR.SYNC.DEFER_BLOCKING 0x0 ;  /* 0x0000000000007b1d */ /* 0x000fe40000010000 */
[----:B------:R-:W-:-:S04]  /*9be0*/  IMAD R34, R0, 0x2, R31 ;  /* 0x0000000200227824 */ /* 0x000fc800078e021f */
[----:B------:R-:W-:Y:S01]  /*9bf0*/  IMAD R35, R0, 0x2, R34 ;  /* 0x0000000200237824 */ /* 0x000fe200078e0222 */
[----:B---3--:R-:W-:-:S03]  /*9c00*/  UIMAD UR8, UR10, UR8, URZ ;  /* 0x000000080a0872a4 */ /* 0x008fc6000f8e023f */
[C---:B------:R-:W-:Y:S02]  /*9c10*/  IMAD R38, R0.reuse, 0x2, R35 ;  /* 0x0000000200267824 */ /* 0x040fe400078e0223 */
[----:B--2---:R-:W-:Y:S01]  /*9c20*/  IMAD.SHL.U32 R245, R245, 0x80, RZ ;  /* 0x00000080f5f57824 */ /* 0x004fe200078e00ff */
[----:B------:R-:W-:Y:S01]  /*9c30*/  USHF.L.U32 UR5, UR8, 0x1, URZ ;  /* 0x0000000108057899 */ /* 0x000fe2000800063f */
[----:B------:R-:W-:-:S03]  /*9c40*/  IMAD R39, R0, 0x2, R38 ;  /* 0x0000000200277824 */ /* 0x000fc600078e0226 */
[----:B------:R-:W-:Y:S01]  /*9c50*/  LOP3.LUT R245, R245, 0x7f, R246, 0xf8, !PT ;  /* 0x0000007ff5f57812 */ /* 0x000fe200078ef8f6 */
[----:B------:R-:W-:-:S04]  /*9c60*/  IMAD R42, R0, 0x2, R39 ;  /* 0x00000002002a7824 */ /* 0x000fc800078e0227 */
[C---:B------:R-:W-:Y:S01]  /*9c70*/  IMAD R43, R0.reuse, 0x2, R42 ;  /* 0x00000002002b7824 */ /* 0x040fe200078e022a */
[----:B------:R-:W-:Y:S01]  /*9c80*/  STSM.16.M88.4 [R47], R68 ;  /* 0x000000442f007844 */ /* 0x000fe20000000200 */
[----:B------:R-:W-:Y:S01]  /*9c90*/  IMAD R126, R245, UR9, RZ ;  /* 0x00000009f57e7c24 */ /* 0x000fe2000f8e02ff */
[----:B------:R-:W-:Y:S01]  /*9ca0*/  UIMAD.WIDE UR8, UR8, 0x2, URZ ;  /* 0x00000002080878a5 */ /* 0x000fe2000f8e023f */
[----:B------:R-:W-:Y:S01]  /*9cb0*/  IMAD R46, R0, 0x2, R43 ;  /* 0x00000002002e7824 */ /* 0x000fe200078e022b */
[----:B------:R-:W-:Y:S01]  /*9cc0*/  BAR.SYNC.DEFER_BLOCKING 0x0 ;  /* 0x0000000000007b1d */ /* 0x000fe20000010000 */
[----:B------:R-:W-:Y:S02]  /*9cd0*/  IMAD.SHL.U32 R123, R126, 0x2, RZ ;  /* 0x000000027e7b7824 */ /* 0x000fe400078e00ff */
[----:B------:R-:W-:-:S03]  /*9ce0*/  IMAD R45, R0, 0x2, R46 ;  /* 0x00000002002d7824 */ /* 0x000fc600078e022e */
[----:B----4-:R-:W-:Y:S01]  /*9cf0*/  IADD3 R123, P2, P3, R123, UR5, R110 ;  /* 0x000000057b7b7c10 */ /* 0x010fe2000fb5e06e */
[----:B------:R-:W-:Y:S01]  /*9d00*/  IMAD R44, R0, 0x2, R45 ;  /* 0x00000002002c7824 */ /* 0x000fe200078e022d */
[----:B------:R-:W-:Y:S01]  /*9d10*/  ULDC UR8, c[0x0][0x27c] ;  /* 0x00009f0000087ab9 */ /* 0x000fe20000000800 */
[----:B------:R-:W-:Y:S01]  /*9d20*/  IMAD.HI R110, R126, 0x2, RZ ;  /* 0x000000027e6e7827 */ /* 0x000fe200078e02ff */
[----:B------:R-:W-:-:S03]  /*9d30*/  UIMAD UR8, UR10, UR8, URZ ;  /* 0x000000080a0872a4 */ /* 0x000fc6000f8e023f */
[----:B------:R-:W-:Y:S01]  /*9d40*/  IMAD R40, R0, 0x2, R44 ;  /* 0x0000000200287824 */ /* 0x000fe200078e022c */
[----:B------:R-:W-:Y:S01]  /*9d50*/  IADD3.X R127, R110, UR9, R111, P2, P3 ;  /* 0x000000096e7f7c10 */ /* 0x000fe200097e646f */
[----:B------:R-:W-:Y:S01]  /*9d60*/  USHF.L.U32 UR5, UR8, 0x2, URZ ;  /* 0x0000000208057899 */ /* 0x000fe2000800063f */
[----:B------:R-:W-:Y:S01]  /*9d70*/  F2FP.F16.F32.PACK_AB R110, R150, R146 ;  /* 0x00000092966e723e */ /* 0x000fe200000000ff */
[C---:B------:R-:W-:Y:S01]  /*9d80*/  IMAD R36, R0.reuse, 0x2, R40 ;  /* 0x0000000200247824 */ /* 0x040fe200078e0228 */
[----:B------:R-:W-:Y:S01]  /*9d90*/  F2FP.F16.F32.PACK_AB R111, R151, R147 ;  /* 0x00000093976f723e */ /* 0x000fe200000000ff */
[----:B------:R-:W-:Y:S02]  /*9da0*/  UIMAD.WIDE UR8, UR8, 0x4, URZ ;  /* 0x00000004080878a5 */ /* 0x000fe4000f8e023f */
[C---:B------:R-:W-:Y:S01]  /*9db0*/  IMAD R33, R0.reuse, 0x2, R36 ;  /* 0x0000000200217824 */ /* 0x040fe200078e0224 */
[----:B------:R-:W2:Y:S03]  /*9dc0*/  LDS.128 R64, [R180] ;  /* 0x00000000b4407984 */ /* 0x000ea60000000c00 */
[C---:B------:R-:W-:Y:S01]  /*9dd0*/  IMAD R32, R0.reuse, 0x2, R33 ;  /* 0x0000000200207824 */ /* 0x040fe200078e0221 */
[----:B------:R-:W-:Y:S03]  /*9de0*/  BAR.SYNC.DEFER_BLOCKING 0x0 ;  /* 0x0000000000007b1d */ /* 0x000fe60000010000 */
[----:B------:R-:W-:-:S04]  /*9df0*/  IMAD R29, R0, 0x2, R32 ;  /* 0x00000002001d7824 */ /* 0x000fc800078e0220 */
[----:B------:R-:W-:-:S04]  /*9e00*/  IMAD R28, R0, 0x2, R29 ;  /* 0x00000002001c7824 */ /* 0x000fc800078e021d */
[----:B------:R-:W-:-:S04]  /*9e10*/  IMAD R25, R0, 0x2, R28 ;  /* 0x0000000200197824 */ /* 0x000fc800078e021c */
[----:B------:R-:W-:-:S04]  /*9e20*/  IMAD R37, R0, 0x2, R25 ;  /* 0x0000000200257824 */ /* 0x000fc800078e0219 */
[----:B------:R-:W-:-:S04]  /*9e30*/  IMAD R41, R0, 0x2, R37 ;  /* 0x0000000200297824 */ /* 0x000fc800078e0225 */
[C---:B------:R-:W-:Y:S01]  /*9e40*/  IMAD R48, R0.reuse, 0x2, R41 ;  /* 0x0000000200307824 */ /* 0x040fe200078e0229 */
[----:B------:R-:W-:Y:S03]  /*9e50*/  STSM.16.M88.4 [R47], R72 ;  /* 0x000000482f007844 */ /* 0x000fe60000000200 */
        /* <DEDUP_REMOVED lines=8> */
[----:B------:R-:W3:Y:S03]  /*9ee0*/  LDS.128 R68, [R180] ;  /* 0x00000000b4447984 */ /* 0x000ee60000000c00 */
        /* <DEDUP_REMOVED lines=17> */
[----:B------:R-:W4:Y:S03]  /*a000*/  LDS.128 R72, [R180] ;  /* 0x00000000b4487984 */ /* 0x000f260000000c00 */
        /* <DEDUP_REMOVED lines=17> */
[----:B------:R-:W-:Y:S03]  /*a120*/  LDS.128 R76, [R180] ;  /* 0x00000000b44c7984 */ /* 0x000fe60000000c00 */
[C---:B------:R-:W-:Y:S01]  /*a130*/  IMAD R120, R0.reuse, 0x2, R119 ;  /* 0x0000000200787824 */ /* 0x040fe200078e0277 */
[----:B------:R-:W-:Y:S03]  /*a140*/  BAR.SYNC.DEFER_BLOCKING 0x0 ;  /* 0x0000000000007b1d */ /* 0x000fe60000010000 */
[----:B------:R-:W-:-:S04]  /*a150*/  IMAD R121, R0, 0x2, R120 ;  /* 0x0000000200797824 */ /* 0x000fc800078e0278 */
[----:B------:R-:W-:-:S04]  /*a160*/  IMAD R122, R0, 0x2, R121 ;  /* 0x00000002007a7824 */ /* 0x000fc800078e0279 */
[----:B------:R-:W-:-:S04]  /*a170*/  IMAD R124, R0, 0x2, R122 ;  /* 0x00000002007c7824 */ /* 0x000fc800078e027a */
[----:B------:R-:W-:-:S04]  /*a180*/  IMAD R125, R0, 0x2, R124 ;  /* 0x00000002007d7824 */ /* 0x000fc800078e027c */
[----:B------:R-:W-:Y:S01]  /*a190*/  IMAD R126, R0, 0x2, R125 ;  /* 0x00000002007e7824 */ /* 0x000fe200078e027d */
[----:B------:R-:W-:Y:S01]  /*a1a0*/  STSM.16.M88.4 [R47], R84 ;  /* 0x000000542f007844 */ /* 0x000fe20000000200 */
[----:B------:R-:W-:Y:S06]  /*a1b0*/  BAR.SYNC.DEFER_BLOCKING 0x0 ;  /* 0x0000000000007b1d */ /* 0x000fec0000010000 */
[----:B------:R-:W4:Y:S02]  /*a1c0*/  LDS.128 R80, [R180] ;  /* 0x00000000b4507984 */ /* 0x000f240000000c00 */
[----:B------:R-:W-:Y:S06]  /*a1d0*/  BAR.SYNC.DEFER_BLOCKING 0x0 ;  /* 0x0000000000007b1d */ /* 0x000fec0000010000 */
[----:B------:R-:W-:Y:S02]  /*a1e0*/  STSM.16.M88.4 [R47], R88 ;  /* 0x000000582f007844 */ /* 0x000fe40000000200 */
[----:B------:R-:W-:Y:S06]  /*a1f0*/  BAR.SYNC.DEFER_BLOCKING 0x0 ;  /* 0x0000000000007b1d */ /* 0x000fec0000010000 */
[----:B------:R-:W4:Y:S02]  /*a200*/  LDS.128 R84, [R180] ;  /* 0x00000000b4547984 */ /* 0x000f240000000c00 */
[----:B------:R-:W-:Y:S06]  /*a210*/  BAR.SYNC.DEFER_BLOCKING 0x0 ;  /* 0x0000000000007b1d */ /* 0x000fec0000010000 */
[----:B------:R-:W-:Y:S02]  /*a220*/  STSM.16.M88.4 [R47], R92 ;  /* 0x0000005c2f007844 */ /* 0x000fe40000000200 */
[----:B------:R-:W-:Y:S06]  /*a230*/  BAR.SYNC.DEFER_BLOCKING 0x0 ;  /* 0x0000000000007b1d */ /* 0x000fec0000010000 */
[----:B------:R-:W-:Y:S02]  /*a240*/  LDS.128 R88, [R180] ;  /* 0x00000000b4587984 */ /* 0x000fe40000000c00 */
[----:B------:R-:W-:Y:S06]  /*a250*/  BAR.SYNC.DEFER_BLOCKING 0x0 ;  /* 0x0000000000007b1d */ /* 0x000fec0000010000 */
[----:B------:R-:W-:Y:S02]  /*a260*/  STSM.16.M88.4 [R47], R96 ;  /* 0x000000602f007844 */ /* 0x000fe40000000200 */
[----:B------:R-:W-:Y:S06]  /*a270*/  BAR.SYNC.DEFER_BLOCKING 0x0 ;  /* 0x0000000000007b1d */ /* 0x000fec0000010000 */
[----:B------:R-:W4:Y:S02]  /*a280*/  LDS.128 R92, [R180] ;  /* 0x00000000b45c7984 */ /* 0x000f240000000c00 */
[----:B------:R-:W-:Y:S06]  /*a290*/  BAR.SYNC.DEFER_BLOCKING 0x0 ;  /* 0x0000000000007b1d */ /* 0x000fec0000010000 */
[----:B------:R0:W-:Y:S02]  /*a2a0*/  STSM.16.M88.4 [R47], R104 ;  /* 0x000000682f007844 */ /* 0x0001e40000000200 */
[----:B------:R-:W-:Y:S01]  /*a2b0*/  BAR.SYNC.DEFER_BLOCKING 0x0 ;  /* 0x0000000000007b1d */ /* 0x000fe20000010000 */
[----:B0-----:R-:W-:-:S02]  /*a2c0*/  F2FP.F16.F32.PACK_AB R104, R132, R128 ;  /* 0x000000808468723e */ /* 0x001fc400000000ff */
[----:B------:R-:W-:Y:S02]  /*a2d0*/  F2FP.F16.F32.PACK_AB R105, R133, R129 ;  /* 0x000000818569723e */ /* 0x000fe400000000ff */
[----:B------:R-:W-:Y:S01]  /*a2e0*/  F2FP.F16.F32.PACK_AB R106, R134, R130 ;  /* 0x00000082866a723e */ /* 0x000fe200000000ff */
[C---:B------:R-:W-:Y:S01]  /*a2f0*/  IMAD R134, R0.reuse, 0x2, R126 ;  /* 0x0000000200867824 */ /* 0x040fe200078e027e */
[----:B------:R-:W-:Y:S02]  /*a300*/  F2FP.F16.F32.PACK_AB R107, R135, R131 ;  /* 0x00000083876b723e */ /* 0x000fe400000000ff */
[-C--:B------:R-:W-:Y:S01]  /*a310*/  LEA R128, P2, R195, R123.reuse, 0x1 ;  /* 0x0000007bc3807211 */ /* 0x080fe200078408ff */
[----:B------:R-:W-:Y:S01]  /*a320*/  IMAD R135, R0, 0x2, R134 ;  /* 0x0000000200877824 */ /* 0x000fe200078e0286 */
[-C--:B------:R-:W-:Y:S01]  /*a330*/  LEA R130, P3, R3, R123.reuse, 0x1 ;  /* 0x0000007b03827211 */ /* 0x080fe200078608ff */
[----:B------:R-:W-:Y:S01]  /*a340*/  LDS.128 R96, [R180] ;  /* 0x00000000b4607984 */ /* 0x000fe20000000c00 */
[----:B------:R-:W-:Y:S01]  /*a350*/  BAR.SYNC.DEFER_BLOCKING 0x0 ;  /* 0x0000000000007b1d */ /* 0x000fe20000010000 */
[----:B------:R-:W-:-:S02]  /*a360*/  LEA R132, P4, R4, R123, 0x1 ;  /* 0x0000007b04847211 */ /* 0x000fc400078808ff */
[-C--:B------:R-:W-:Y:S02]  /*a370*/  LEA.HI.X.SX32 R129, R195, R127.reuse, 0x1, P2 ;  /* 0x0000007fc3817211 */ /* 0x080fe400010f0eff */
[-C--:B------:R-:W-:Y:S02]  /*a380*/  LEA.HI.X.SX32 R131, R3, R127.reuse, 0x1, P3 ;  /* 0x0000007f03837211 */ /* 0x080fe400018f0eff */
[----:B------:R-:W-:Y:S01]  /*a390*/  LEA.HI.X.SX32 R133, R4, R127, 0x1, P4 ;  /* 0x0000007f04857211 */ /* 0x000fe200020f0eff */
[----:B------:R-:W-:Y:S01]  /*a3a0*/  STSM.16.M88.4 [R47], R100 ;  /* 0x000000642f007844 */ /* 0x000fe20000000200 */
[----:B------:R-:W-:Y:S06]  /*a3b0*/  BAR.SYNC.DEFER_BLOCKING 0x0 ;  /* 0x0000000000007b1d */ /* 0x000fec0000010000 */
[----:B------:R-:W0:Y:S02]  /*a3c0*/  LDS.128 R100, [R180] ;  /* 0x00000000b4647984 */ /* 0x000e240000000c00 */
[----:B------:R-:W-:Y:S06]  /*a3d0*/  BAR.SYNC.DEFER_BLOCKING 0x0 ;  /* 0x0000000000007b1d */ /* 0x000fec0000010000 */
[----:B------:R-:W-:Y:S02]  /*a3e0*/  STSM.16.M88.4 [R47], R104 ;  /* 0x000000682f007844 */ /* 0x000fe40000000200 */
[----:B------:R-:W-:Y:S06]  /*a3f0*/  BAR.SYNC.DEFER_BLOCKING 0x0 ;  /* 0x0000000000007b1d */ /* 0x000fec0000010000 */
[----:B------:R-:W0:Y:S02]  /*a400*/  LDS.128 R104, [R180] ;  /* 0x00000000b4687984 */ /* 0x000e240000000c00 */
[----:B------:R-:W-:Y:S06]  /*a410*/  BAR.SYNC.DEFER_BLOCKING 0x0 ;  /* 0x0000000000007b1d */ /* 0x000fec0000010000 */
[----:B------:R-:W-:Y:S02]  /*a420*/  STSM.16.M88.4 [R47], R112 ;  /* 0x000000702f007844 */ /* 0x000fe40000000200 */
[----:B------:R-:W-:Y:S06]  /*a430*/  BAR.SYNC.DEFER_BLOCKING 0x0 ;  /* 0x0000000000007b1d */ /* 0x000fec0000010000 */
[----:B------:R-:W0:Y:S02]  /*a440*/  LDS.128 R112, [R180] ;  /* 0x00000000b4707984 */ /* 0x000e240000000c00 */
[----:B------:R-:W-:Y:S06]  /*a450*/  BAR.SYNC.DEFER_BLOCKING 0x0 ;  /* 0x0000000000007b1d */ /* 0x000fec0000010000 */
[----:B------:R1:W-:Y:S02]  /*a460*/  STSM.16.M88.4 [R47], R108 ;  /* 0x0000006c2f007844 */ /* 0x0003e40000000200 */
[----:B------:R-:W-:Y:S01]  /*a470*/  BAR.SYNC.DEFER_BLOCKING 0x0 ;  /* 0x0000000000007b1d */ /* 0x000fe20000010000 */
[-C--:B-1----:R-:W-:Y:S01]  /*a480*/  LEA R108, P2, R5, R123.reuse, 0x1 ;  /* 0x0000007b056c7211 */ /* 0x082fe200078408ff */
[----:B------:R-:W-:Y:S01]  /*a490*/  IMAD R47, R0, 0x2, R135 ;  /* 0x00000002002f7824 */ /* 0x000fe200078e0287 */
[----:B------:R-:W-:-:S02]  /*a4a0*/  LEA R110, P3, R194, R123, 0x1 ;  /* 0x0000007bc26e7211 */ /* 0x000fc400078608ff */
[-C--:B------:R-:W-:Y:S01]  /*a4b0*/  LEA.HI.X.SX32 R109, R5, R127.reuse, 0x1, P2 ;  /* 0x0000007f056d7211 */ /* 0x080fe200010f0eff */
[----:B------:R-:W-:Y:S01]  /*a4c0*/  IMAD R3, R0, 0x2, R47 ;  /* 0x0000000200037824 */ /* 0x000fe200078e022f */
[----:B------:R-:W-:-:S03]  /*a4d0*/  LEA.HI.X.SX32 R111, R194, R127, 0x1, P3 ;  /* 0x0000007fc26f7211 */ /* 0x000fc600018f0eff */
[----:B------:R-:W-:Y:S01]  /*a4e0*/  IMAD R4, R0, 0x2, R3 ;  /* 0x0000000200047824 */ /* 0x000fe200078e0203 */
[----:B------:R1:W-:Y:S04]  /*a4f0*/  STG.E.U16 desc[UR6][R128.64], R52 ;  /* 0x0000003480007986 */ /* 0x0003e8000c101506 */
[----:B------:R5:W-:Y:S04]  /*a500*/  STG.E.U16 desc[UR6][R130.64], R53 ;  /* 0x0000003582007986 */ /* 0x000be8000c101506 */
[----:B------:R2:W-:Y:S01]  /*a510*/  STG.E.U16 desc[UR6][R132.64], R54 ;  /* 0x0000003684007986 */ /* 0x0005e2000c101506 */
[----:B-1----:R-:W-:-:S03]  /*a520*/  PRMT R129, R52, 0x7632, R129 ;  /* 0x0000763234817816 */ /* 0x002fc60000000081 */
[----:B------:R1:W-:Y:S01]  /*a530*/  STG.E.U16 desc[UR6][R108.64], R55 ;  /* 0x000000376c007986 */ /* 0x0003e2000c101506 */
[C---:B------:R-:W-:Y:S01]  /*a540*/  IMAD R52, R0.reuse, 0x2, R4 ;  /* 0x0000000200347824 */ /* 0x040fe200078e0204 */
[----:B-----5:R-:W-:Y:S02]  /*a550*/  PRMT R130, R55, 0x7632, R130 ;  /* 0x0000763237827816 */ /* 0x020fe40000000082 */
[----:B------:R5:W-:Y:S01]  /*a560*/  STG.E.U16 desc[UR6][R110.64], R129 ;  /* 0x000000816e007986 */ /* 0x000be2000c101506 */
[----:B------:R-:W-:Y:S01]  /*a570*/  PRMT R131, R53, 0x7632, R131 ;  /* 0x0000763235837816 */ /* 0x000fe20000000083 */
[----:B------:R-:W-:Y:S01]  /*a580*/  IMAD R5, R0, 0x2, R52 ;  /* 0x0000000200057824 */ /* 0x000fe200078e0234 */
[----:B--2---:R-:W-:Y:S02]  /*a590*/  PRMT R133, R54, 0x7632, R133 ;  /* 0x0000763236857816 */ /* 0x004fe40000000085 */
[-C--:B------:R-:W-:Y:S01]  /*a5a0*/  LEA R54, P2, R6, R123.reuse, 0x1 ;  /* 0x0000007b06367211 */ /* 0x080fe200078408ff */
[----:B------:R-:W-:Y:S01]  /*a5b0*/  IMAD R53, R0, 0x2, R5 ;  /* 0x0000000200357824 */ /* 0x000fe200078e0205 */
[----:B-1----:R-:W-:-:S02]  /*a5c0*/  LEA R108, P3, R7, R123, 0x1 ;  /* 0x0000007b076c7211 */ /* 0x002fc400078608ff */
[-C--:B------:R-:W-:Y:S01]  /*a5d0*/  LEA.HI.X.SX32 R55, R6, R127.reuse, 0x1, P2 ;  /* 0x0000007f06377211 */ /* 0x080fe200010f0eff */
[C---:B------:R-:W-:Y:S01]  /*a5e0*/  IMAD R6, R0.reuse, 0x2, R53 ;  /* 0x0000000200067824 */ /* 0x040fe200078e0235 */
[----:B------:R-:W-:Y:S02]  /*a5f0*/  LEA.HI.X.SX32 R109, R7, R127, 0x1, P3 ;  /* 0x0000007f076d7211 */ /* 0x000fe400018f0eff */
[----:B-----5:R-:W-:Y:S01]  /*a600*/  LEA R110, P4, R13, R123, 0x1 ;  /* 0x0000007b0d6e7211 */ /* 0x020fe200078808ff */
[----:B------:R1:W-:Y:S01]  /*a610*/  STG.E.U16 desc[UR6][R54.64], R131 ;  /* 0x0000008336007986 */ /* 0x0003e2000c101506 */
[----:B------:R-:W-:Y:S01]  /*a620*/  PRMT R129, R57, 0x7632, R129 ;  /* 0x0000763239817816 */ /* 0x000fe20000000081 */
[C---:B------:R-:W-:Y:S01]  /*a630*/  IMAD R7, R0.reuse, 0x2, R6 ;  /* 0x0000000200077824 */ /* 0x040fe200078e0206 */
[----:B------:R-:W-:Y:S01]  /*a640*/  LEA.HI.X.SX32 R111, R13, R127, 0x1, P4 ;  /* 0x0000007f0d6f7211 */ /* 0x000fe200020f0eff */
[----:B------:R2:W-:Y:S02]  /*a650*/  STG.E.U16 desc[UR6][R108.64], R133 ;  /* 0x000000856c007986 */ /* 0x0005e4000c101506 */
[----:B------:R-:W-:Y:S01]  /*a660*/  IMAD R128, R0, 0x2, R7 ;  /* 0x0000000200807824 */ /* 0x000fe200078e0207 */
[----:B-1----:R-:W-:-:S02]  /*a670*/  LEA R54, P2, R8, R123, 0x1 ;  /* 0x0000007b08367211 */ /* 0x002fc400078408ff */
[C---:B--2---:R-:W-:Y:S02]  /*a680*/  LEA R108, P3, R9.reuse, R123, 0x1 ;  /* 0x0000007b096c7211 */ /* 0x044fe400078608ff */
[----:B------:R-:W-:Y:S02]  /*a690*/  LEA.HI.X.SX32 R55, R8, R127, 0x1, P2 ;  /* 0x0000007f08377211 */ /* 0x000fe400010f0eff */
[C---:B------:R-:W-:Y:S02]  /*a6a0*/  LEA R8, P2, R10.reuse, R123, 0x1 ;  /* 0x0000007b0a087211 */ /* 0x040fe400078408ff */
[-C--:B------:R-:W-:Y:S01]  /*a6b0*/  LEA.HI.X.SX32 R109, R9, R127.reuse, 0x1, P3 ;  /* 0x0000007f096d7211 */ /* 0x080fe200018f0eff */
[----:B------:R1:W-:Y:S01]  /*a6c0*/  STG.E.U16 desc[UR6][R54.64], R130 ;  /* 0x0000008236007986 */ /* 0x0003e2000c101506 */
[----:B------:R-:W-:-:S03]  /*a6d0*/  LEA.HI.X.SX32 R9, R10, R127, 0x1, P2 ;  /* 0x0000007f0a097211 */ /* 0x000fc600010f0eff */
[----:B------:R2:W-:Y:S04]  /*a6e0*/  STG.E.U16 desc[UR6][R108.64], R56 ;  /* 0x000000386c007986 */ /* 0x0005e8000c101506 */
[----:B------:R5:W-:Y:S04]  /*a6f0*/  STG.E.U16 desc[UR6][R8.64], R57 ;  /* 0x0000003908007986 */ /* 0x000be8000c101506 */
[----:B------:R3:W-:Y:S01]  /*a700*/  STG.E.U16 desc[UR6][R110.64], R58 ;  /* 0x0000003a6e007986 */ /* 0x0007e2000c101506 */
[----:B-1----:R-:W-:Y:S01]  /*a710*/  PRMT R130, R58, 0x7632, R130 ;  /* 0x000076323a827816 */ /* 0x002fe20000000082 */
[----:B------:R-:W-:Y:S01]  /*a720*/  IMAD R54, R0, 0x2, R128 ;  /* 0x0000000200367824 */ /* 0x000fe200078e0280 */
[----:B--2---:R-:W-:-:S03]  /*a730*/  LEA R108, P3, R15, R123, 0x1 ;  /* 0x0000007b0f6c7211 */ /* 0x004fc600078608ff */
[----:B------:R-:W-:Y:S01]  /*a740*/  IMAD R10, R0, 0x2, R54 ;  /* 0x00000002000a7824 */ /* 0x000fe200078e0236 */
[----:B------:R-:W-:-:S03]  /*a750*/  LEA.HI.X.SX32 R109, R15, R127, 0x1, P3 ;  /* 0x0000007f0f6d7211 */ /* 0x000fc600018f0eff */
[----:B-----5:R-:W-:Y:S01]  /*a760*/  IMAD R8, R0, 0x2, R10 ;  /* 0x0000000200087824 */ /* 0x020fe200078e020a */
[----:B---3--:R-:W-:Y:S02]  /*a770*/  PRMT R111, R56, 0x7632, R111 ;  /* 0x00007632386f7816 */ /* 0x008fe4000000006f */
[----:B------:R-:W-:Y:S01]  /*a780*/  LEA R56, P2, R14, R123, 0x1 ;  /* 0x0000007b0e387211 */ /* 0x000fe200078408ff */
[----:B------:R-:W-:Y:S01]  /*a790*/  IMAD R9, R0, 0x2, R8 ;  /* 0x0000000200097824 */ /* 0x000fe200078e0208 */
[----:B------:R-:W-:Y:S02]  /*a7a0*/  PRMT R110, R59, 0x7632, R110 ;  /* 0x000076323b6e7816 */ /* 0x000fe4000000006e */
[----:B------:R-:W-:Y:S01]  /*a7b0*/  LEA.HI.X.SX32 R57, R14, R127, 0x1, P2 ;  /* 0x0000007f0e397211 */ /* 0x000fe200010f0eff */
[----:B------:R-:W-:Y:S01]  /*a7c0*/  IMAD R13, R0, 0x2, R9 ;  /* 0x00000002000d7824 */ /* 0x000fe200078e0209 */
[----:B------:R-:W-:-:S03]  /*a7d0*/  LEA R14, P2, R16, R123, 0x1 ;  /* 0x0000007b100e7211 */ /* 0x000fc600078408ff */
[----:B------:R1:W-:Y:S01]  /*a7e0*/  STG.E.U16 desc[UR6][R56.64], R59 ;  /* 0x0000003b38007986 */ /* 0x0003e2000c101506 */
[----:B------:R-:W-:Y:S01]  /*a7f0*/  LEA.HI.X.SX32 R15, R16, R127, 0x1, P2 ;  /* 0x0000007f100f7211 */ /* 0x000fe200010f0eff */
[----:B------:R-:W-:Y:S01]  /*a800*/  IMAD R55, R0, 0x2, R13 ;  /* 0x0000000200377824 */ /* 0x000fe200078e020d */
[-C--:B------:R-:W-:Y:S01]  /*a810*/  LEA R58, P2, R18, R123.reuse, 0x1 ;  /* 0x0000007b123a7211 */ /* 0x080fe200078408ff */
[----:B------:R2:W-:Y:S02]  /*a820*/  STG.E.U16 desc[UR6][R108.64], R111 ;  /* 0x0000006f6c007986 */ /* 0x0005e4000c101506 */
[----:B------:R-:W-:Y:S02]  /*a830*/  IMAD R16, R0, 0x2, R55 ;  /* 0x0000000200107824 */ /* 0x000fe400078e0237 */
[----:B------:R3:W-:Y:S01]  /*a840*/  STG.E.U16 desc[UR6][R14.64], R129 ;  /* 0x000000810e007986 */ /* 0x0007e2000c101506 */
[----:B-1----:R-:W-:Y:S02]  /*a850*/  LEA R56, P3, R17, R123, 0x1 ;  /* 0x0000007b11387211 */ /* 0x002fe400078608ff */
[----:B------:R-:W-:-:S02]  /*a860*/  LEA.HI.X.SX32 R59, R18, R127, 0x1, P2 ;  /* 0x0000007f123b7211 */ /* 0x000fc400010f0eff */
[----:B------:R-:W-:Y:S02]  /*a870*/  LEA.HI.X.SX32 R57, R17, R127, 0x1, P3 ;  /* 0x0000007f11397211 */ /* 0x000fe400018f0eff */
[-C--:B------:R-:W-:Y:S02]  /*a880*/  LEA R18, P2, R20, R123.reuse, 0x1 ;  /* 0x0000007b14127211 */ /* 0x080fe400078408ff */
[C---:B--2---:R-:W-:Y:S01]  /*a890*/  LEA R108, P4, R21.reuse, R123, 0x1 ;  /* 0x0000007b156c7211 */ /* 0x044fe200078808ff */
[----:B------:R1:W-:Y:S01]  /*a8a0*/  STG.E.U16 desc[UR6][R56.64], R130 ;  /* 0x0000008238007986 */ /* 0x0003e2000c101506 */
[----:B------:R-:W-:Y:S01]  /*a8b0*/  PRMT R111, R62, 0x7632, R111 ;  /* 0x000076323e6f7816 */ /* 0x000fe2000000006f */
[C---:B---3--:R-:W-:Y:S01]  /*a8c0*/  IMAD R14, R0.reuse, 0x2, R16 ;  /* 0x00000002000e7824 */ /* 0x048fe200078e0210 */
[----:B------:R-:W-:Y:S01]  /*a8d0*/  LEA.HI.X.SX32 R109, R21, R127, 0x1, P4 ;  /* 0x0000007f156d7211 */ /* 0x000fe200020f0eff */
[----:B------:R2:W-:Y:S02]  /*a8e0*/  STG.E.U16 desc[UR6][R58.64], R110 ;  /* 0x0000006e3a007986 */ /* 0x0005e4000c101506 */
[----:B------:R-:W-:-:S04]  /*a8f0*/  IMAD R15, R0, 0x2, R14 ;  /* 0x00000002000f7824 */ /* 0x000fc800078e020e */
[----:B------:R-:W-:Y:S01]  /*a900*/  IMAD R17, R0, 0x2, R15 ;  /* 0x0000000200117824 */ /* 0x000fe200078e020f */
[----:B-1----:R-:W-:-:S04]  /*a910*/  LEA R56, P3, R19, R123, 0x1 ;  /* 0x0000007b13387211 */ /* 0x002fc800078608ff */
[-C--:B------:R-:W-:Y:S02]  /*a920*/  LEA.HI.X.SX32 R57, R19, R127.reuse, 0x1, P3 ;  /* 0x0000007f13397211 */ /* 0x080fe400018f0eff */
[----:B------:R-:W-:Y:S01]  /*a930*/  LEA.HI.X.SX32 R19, R20, R127, 0x1, P2 ;  /* 0x0000007f14137211 */ /* 0x000fe200010f0eff */
[----:B------:R-:W-:Y:S01]  /*a940*/  IMAD R20, R0, 0x2, R17 ;  /* 0x0000000200147824 */ /* 0x000fe200078e0211 */
[----:B--2---:R-:W-:Y:S01]  /*a950*/  LEA R58, P3, R23, R123, 0x1 ;  /* 0x0000007b173a7211 */ /* 0x004fe200078608ff */
[----:B------:R1:W-:Y:S01]  /*a960*/  STG.E.U16 desc[UR6][R56.64], R60 ;  /* 0x0000003c38007986 */ /* 0x0003e2000c101506 */
[----:B------:R-:W-:Y:S02]  /*a970*/  PRMT R110, R61, 0x7632, R110 ;  /* 0x000076323d6e7816 */ /* 0x000fe4000000006e */
[----:B------:R-:W-:Y:S01]  /*a980*/  LEA.HI.X.SX32 R59, R23, R127, 0x1, P3 ;  /* 0x0000007f173b7211 */ /* 0x000fe200018f0eff */
[----:B------:R2:W-:Y:S04]  /*a990*/  STG.E.U16 desc[UR6][R18.64], R61 ;  /* 0x0000003d12007986 */ /* 0x0005e8000c101506 */
[----:B------:R3:W-:Y:S01]  /*a9a0*/  STG.E.U16 desc[UR6][R108.64], R62 ;  /* 0x0000003e6c007986 */ /* 0x0007e2000c101506 */
[----:B-1----:R-:W-:-:S04]  /*a9b0*/  LEA R56, P2, R22, R123, 0x1 ;  /* 0x0000007b16387211 */ /* 0x002fc800078408ff */
[----:B------:R-:W-:Y:S01]  /*a9c0*/  LEA.HI.X.SX32 R57, R22, R127, 0x1, P2 ;  /* 0x0000007f16397211 */ /* 0x000fe200010f0eff */
[----:B--2---:R-:W-:Y:S01]  /*a9d0*/  IMAD R18, R0, 0x2, R20 ;  /* 0x0000000200127824 */ /* 0x004fe200078e0214 */
[-C--:B------:R-:W-:Y:S02]  /*a9e0*/  LEA R22, P2, R24, R123.reuse, 0x1 ;  /* 0x0000007b18167211 */ /* 0x080fe400078408ff */
[----:B---3--:R-:W-:Y:S01]  /*a9f0*/  PRMT R109, R60, 0x7632, R109 ;  /* 0x000076323c6d7816 */ /* 0x008fe2000000006d */
[----:B------:R1:W-:Y:S01]  /*aa00*/  STG.E.U16 desc[UR6][R56.64], R63 ;  /* 0x0000003f38007986 */ /* 0x0003e2000c101506 */
[C---:B------:R-:W-:Y:S01]  /*aa10*/  LEA R60, P3, R27.reuse, R123, 0x1 ;  /* 0x0000007b1b3c7211 */ /* 0x040fe200078608ff */
[----:B------:R-:W-:Y:S01]  /*aa20*/  IMAD R19, R0, 0x2, R18 ;  /* 0x0000000200137824 */ /* 0x000fe200078e0212 */
[-C--:B------:R-:W-:Y:S01]  /*aa30*/  LEA.HI.X.SX32 R23, R24, R127.reuse, 0x1, P2 ;  /* 0x0000007f18177211 */ /* 0x080fe200010f0eff */
[----:B------:R2:W-:Y:S01]  /*aa40*/  STG.E.U16 desc[UR6][R58.64], R109 ;  /* 0x0000006d3a007986 */ /* 0x0005e2000c101506 */
[----:B------:R-:W-:Y:S01]  /*aa50*/  LEA.HI.X.SX32 R61, R27, R127, 0x1, P3 ;  /* 0x0000007f1b3d7211 */ /* 0x000fe200018f0eff */
[----:B------:R-:W-:Y:S01]  /*aa60*/  IMAD R21, R0, 0x2, R19 ;  /* 0x0000000200157824 */ /* 0x000fe200078e0213 */
[----:B------:R-:W-:Y:S01]  /*aa70*/  PRMT R108, R63, 0x7632, R108 ;  /* 0x000076323f6c7816 */ /* 0x000fe2000000006c */
[----:B------:R3:W-:Y:S04]  /*aa80*/  STG.E.U16 desc[UR6][R22.64], R110 ;  /* 0x0000006e16007986 */ /* 0x0007e8000c101506 */
[----:B------:R5:W-:Y:S01]  /*aa90*/  STG.E.U16 desc[UR6][R60.64], R111 ;  /* 0x0000006f3c007986 */ /* 0x000be2000c101506 */
[----:B-1----:R-:W-:Y:S01]  /*aaa0*/  PRMT R57, R64, 0x7632, R57 ;  /* 0x0000763240397816 */ /* 0x002fe20000000039 */
[----:B------:R-:W-:Y:S01]  /*aab0*/  IMAD R56, R0, 0x2, R21 ;  /* 0x0000000200387824 */ /* 0x000fe200078e0215 */
[----:B--2---:R-:W-:-:S02]  /*aac0*/  LEA R58, P2, R30, R123, 0x1 ;  /* 0x0000007b1e3a7211 */ /* 0x004fc400078408ff */
[----:B------:R-:W-:Y:S01]  /*aad0*/  PRMT R109, R66, 0x7632, R109 ;  /* 0x00007632426d7816 */ /* 0x000fe2000000006d */
[----:B------:R-:W-:Y:S01]  /*aae0*/  IMAD R24, R0, 0x2, R56 ;  /* 0x0000000200187824 */ /* 0x000fe200078e0238 */
[----:B------:R-:W-:Y:S02]  /*aaf0*/  LEA.HI.X.SX32 R59, R30, R127, 0x1, P2 ;  /* 0x0000007f1e3b7211 */ /* 0x000fe400010f0eff */
[-C--:B------:R-:W-:Y:S01]  /*ab00*/  LEA R62, P2, R34, R123.reuse, 0x1 ;  /* 0x0000007b223e7211 */ /* 0x080fe200078408ff */
[----:B---3--:R-:W-:Y:S01]  /*ab10*/  IMAD R22, R0, 0x2, R24 ;  /* 0x0000000200167824 */ /* 0x008fe200078e0218 */
[C---:B-----5:R-:W-:Y:S01]  /*ab20*/  LEA R60, P3, R31.reuse, R123, 0x1 ;  /* 0x0000007b1f3c7211 */ /* 0x060fe200078608ff */
[----:B------:R1:W-:Y:S01]  /*ab30*/  STG.E.U16 desc[UR6][R58.64], R108 ;  /* 0x0000006c3a007986 */ /* 0x0003e2000c101506 */
[-C--:B------:R-:W-:Y:S01]  /*ab40*/  LEA.HI.X.SX32 R63, R34, R127.reuse, 0x1, P2 ;  /* 0x0000007f223f7211 */ /* 0x080fe200010f0eff */
[----:B------:R-:W-:Y:S01]  /*ab50*/  IMAD R23, R0, 0x2, R22 ;  /* 0x0000000200177824 */ /* 0x000fe200078e0216 */
[----:B------:R-:W-:-:S02]  /*ab60*/  LEA.HI.X.SX32 R61, R31, R127, 0x1, P3 ;  /* 0x0000007f1f3d7211 */ /* 0x000fc400018f0eff */
[C---:B------:R-:W-:Y:S01]  /*ab70*/  LEA R30, P4, R35.reuse, R123, 0x1 ;  /* 0x0000007b231e7211 */ /* 0x040fe200078808ff */
[C---:B------:R-:W-:Y:S02]  /*ab80*/  IMAD R27, R0.reuse, 0x2, R23 ;  /* 0x00000002001b7824 */ /* 0x040fe400078e0217 */
[----:B------:R2:W-:Y:S01]  /*ab90*/  STG.E.U16 desc[UR6][R60.64], R64 ;  /* 0x000000403c007986 */ /* 0x0005e2000c101506 */
[----:B------:R-:W-:Y:S01]  /*aba0*/  LEA.HI.X.SX32 R31, R35, R127, 0x1, P4 ;  /* 0x0000007f231f7211 */ /* 0x000fe200020f0eff */
[----:B------:R-:W-:Y:S02]  /*abb0*/  IMAD R34, R0, 0x2, R27 ;  /* 0x0000000200227824 */ /* 0x000fe400078e021b */
[----:B------:R3:W-:Y:S01]  /*abc0*/  STG.E.U16 desc[UR6][R62.64], R65 ;  /* 0x000000413e007986 */ /* 0x0007e2000c101506 */
[----:B-1----:R-:W-:Y:S02]  /*abd0*/  LEA R58, P3, R39, R123, 0x1 ;  /* 0x0000007b273a7211 */ /* 0x002fe400078608ff */
[----:B------:R-:W-:Y:S01]  /*abe0*/  PRMT R108, R65, 0x7632, R108 ;  /* 0x00007632416c7816 */ /* 0x000fe2000000006c */
[----:B------:R1:W-:Y:S01]  /*abf0*/  STG.E.U16 desc[UR6][R30.64], R66 ;  /* 0x000000421e007986 */ /* 0x0003e2000c101506 */
[----:B------:R-:W-:-:S02]  /*ac00*/  LEA.HI.X.SX32 R59, R39, R127, 0x1, P3 ;  /* 0x0000007f273b7211 */ /* 0x000fc400018f0eff */
[----:B--2---:R-:W-:-:S04]  /*ac10*/  LEA R60, P2, R38, R123, 0x1 ;  /* 0x0000007b263c7211 */ /* 0x004fc800078408ff */
[----:B------:R-:W-:Y:S02]  /*ac20*/  LEA.HI.X.SX32 R61, R38, R127, 0x1, P2 ;  /* 0x0000007f263d7211 */ /* 0x000fe400010f0eff */
[C---:B---3--:R-:W-:Y:S02]  /*ac30*/  LEA R62, P2, R42.reuse, R123, 0x1 ;  /* 0x0000007b2a3e7211 */ /* 0x048fe400078408ff */
[----:B------:R-:W-:Y:S01]  /*ac40*/  PRMT R65, R67, 0x7632, R65 ;  /* 0x0000763243417816 */ /* 0x000fe20000000041 */
[----:B------:R2:W-:Y:S01]  /*ac50*/  STG.E.U16 desc[UR6][R60.64], R67 ;  /* 0x000000433c007986 */ /* 0x0005e2000c101506 */
[----:B------:R-:W-:Y:S01]  /*ac60*/  LEA.HI.X.SX32 R63, R42, R127, 0x1, P2 ;  /* 0x0000007f2a3f7211 */ /* 0x000fe200010f0eff */
[C---:B-1----:R-:W-:Y:S02]  /*ac70*/  IMAD R30, R0.reuse, 0x2, R34 ;  /* 0x00000002001e7824 */ /* 0x042fe400078e0222 */
[----:B------:R1:W-:Y:S02]  /*ac80*/  STG.E.U16 desc[UR6][R58.64], R57 ;  /* 0x000000393a007986 */ /* 0x0003e4000c101506 */
[----:B------:R-:W-:-:S02]  /*ac90*/  IMAD R31, R0, 0x2, R30 ;  /* 0x00000002001f7824 */ /* 0x000fc400078e021e */
[----:B------:R3:W-:Y:S02]  /*aca0*/  STG.E.U16 desc[UR6][R62.64], R108 ;  /* 0x0000006c3e007986 */ /* 0x0007e4000c101506 */
[----:B------:R-:W-:Y:S01]  /*acb0*/  IMAD R35, R0, 0x2, R31 ;  /* 0x0000000200237824 */ /* 0x000fe200078e021f */
[----:B--2---:R-:W-:-:S03]  /*acc0*/  LEA R60, P3, R43, R123, 0x1 ;  /* 0x0000007b2b3c7211 */ /* 0x004fc600078608ff */
[C---:B------:R-:W-:Y:S01]  /*acd0*/  IMAD R38, R0.reuse, 0x2, R35 ;  /* 0x0000000200267824 */ /* 0x040fe200078e0223 */
[----:B------:R-:W-:Y:S02]  /*ace0*/  LEA.HI.X.SX32 R61, R43, R127, 0x1, P3 ;  /* 0x0000007f2b3d7211 */ /* 0x000fe400018f0eff */
[CC--:B-1----:R-:W-:Y:S01]  /*acf0*/  LEA R58, P3, R45.reuse, R123.reuse, 0x1 ;  /* 0x0000007b2d3a7211 */ /* 0x0c2fe200078608ff */
[----:B------:R-:W-:Y:S01]  /*ad00*/  IMAD R39, R0, 0x2, R38 ;  /* 0x0000000200277824 */ /* 0x000fe200078e0226 */
[----:B---3--:R-:W-:Y:S01]  /*ad10*/  LEA R62, P2, R46, R123, 0x1 ;  /* 0x0000007b2e3e7211 */ /* 0x008fe200078408ff */
[----:B------:R1:W-:Y:S01]  /*ad20*/  STG.E.U16 desc[UR6][R60.64], R109 ;  /* 0x0000006d3c007986 */ /* 0x0003e2000c101506 */
[-C--:B------:R-:W-:Y:S01]  /*ad30*/  LEA.HI.X.SX32 R59, R45, R127.reuse, 0x1, P3 ;  /* 0x0000007f2d3b7211 */ /* 0x080fe200018f0eff */
[----:B------:R-:W-:Y:S01]  /*ad40*/  IMAD R42, R0, 0x2, R39 ;  /* 0x00000002002a7824 */ /* 0x000fe200078e0227 */
[----:B------:R-:W-:Y:S02]  /*ad50*/  LEA.HI.X.SX32 R63, R46, R127, 0x1, P2 ;  /* 0x0000007f2e3f7211 */ /* 0x000fe400010f0eff */
[-C--:B------:R-:W-:Y:S01]  /*ad60*/  LEA R64, P2, R44, R123.reuse, 0x1 ;  /* 0x0000007b2c407211 */ /* 0x080fe200078408ff */
[----:B------:R-:W-:Y:S01]  /*ad70*/  IMAD R43, R0, 0x2, R42 ;  /* 0x00000002002b7824 */ /* 0x000fe200078e022a */
[----:B------:R-:W-:Y:S01]  /*ad80*/  PRMT R46, R68, 0x7632, R46 ;  /* 0x00007632442e7816 */ /* 0x000fe2000000002e */
[----:B------:R2:W-:Y:S01]  /*ad90*/  STG.E.U16 desc[UR6][R62.64], R65 ;  /* 0x000000413e007986 */ /* 0x0005e2000c101506 */
[----:B-1----:R-:W-:-:S03]  /*ada0*/  LEA R60, P4, R40, R123, 0x1 ;  /* 0x0000007b283c7211 */ /* 0x002fc600078808ff */
[----:B------:R1:W-:Y:S01]  /*adb0*/  STG.E.U16 desc[UR6][R58.64], R68 ;  /* 0x000000443a007986 */ /* 0x0003e2000c101506 */
[----:B------:R-:W-:Y:S02]  /*adc0*/  LEA.HI.X.SX32 R61, R40, R127, 0x1, P4 ;  /* 0x0000007f283d7211 */ /* 0x000fe400020f0eff */
[----:B------:R-:W-:Y:S02]  /*add0*/  LEA R66, P4, R32, R123, 0x1 ;  /* 0x0000007b20427211 */ /* 0x000fe400078808ff */
[----:B--2---:R-:W-:Y:S01]  /*ade0*/  LEA.HI.X.SX32 R65, R44, R127, 0x1, P2 ;  /* 0x0000007f2c417211 */ /* 0x004fe200010f0eff */
[----:B------:R-:W-:Y:S01]  /*adf0*/  IMAD R44, R0, 0x2, R43 ;  /* 0x00000002002c7824 */ /* 0x000fe200078e022b */
[----:B------:R-:W-:Y:S02]  /*ae00*/  LEA R62, P6, R28, R123, 0x1 ;  /* 0x0000007b1c3e7211 */ /* 0x000fe400078c08ff */
[----:B------:R-:W-:Y:S01]  /*ae10*/  LEA.HI.X.SX32 R67, R32, R127, 0x1, P4 ;  /* 0x0000007f20437211 */ /* 0x000fe200020f0eff */
[----:B------:R2:W-:Y:S01]  /*ae20*/  STG.E.U16 desc[UR6][R64.64], R69 ;  /* 0x0000004540007986 */ /* 0x0005e2000c101506 */
[----:B-1----:R-:W-:Y:S01]  /*ae30*/  LEA R58, P2, R36, R123, 0x1 ;  /* 0x0000007b243a7211 */ /* 0x002fe200078408ff */
[----:B------:R-:W-:Y:S01]  /*ae40*/  IMAD R40, R0, 0x2, R44 ;  /* 0x0000000200287824 */ /* 0x000fe200078e022c */
[-C--:B------:R-:W-:Y:S01]  /*ae50*/  LEA.HI.X.SX32 R63, R28, R127.reuse, 0x1, P6 ;  /* 0x0000007f1c3f7211 */ /* 0x080fe200030f0eff */
[----:B------:R1:W-:Y:S01]  /*ae60*/  STG.E.U16 desc[UR6][R60.64], R70 ;  /* 0x000000463c007986 */ /* 0x0003e2000c101506 */
[----:B------:R-:W-:Y:S01]  /*ae70*/  LEA.HI.X.SX32 R59, R36, R127, 0x1, P2 ;  /* 0x0000007f243b7211 */ /* 0x000fe200010f0eff */
[----:B------:R-:W-:Y:S01]  /*ae80*/  IMAD R45, R0, 0x2, R40 ;  /* 0x00000002002d7824 */ /* 0x000fe200078e0228 */
[----:B------:R-:W-:-:S02]  /*ae90*/  LEA R108, P4, R41, R123, 0x1 ;  /* 0x0000007b296c7211 */ /* 0x000fc400078808ff */
[----:B------:R-:W-:Y:S01]  /*aea0*/  LEA R28, P6, R49, R123, 0x1 ;  /* 0x0000007b311c7211 */ /* 0x000fe200078c08ff */
[----:B------:R3:W-:Y:S01]  /*aeb0*/  STG.E.U16 desc[UR6][R58.64], R71 ;  /* 0x000000473a007986 */ /* 0x0007e2000c101506 */
[----:B------:R-:W-:Y:S01]  /*aec0*/  LEA.HI.X.SX32 R109, R41, R127, 0x1, P4 ;  /* 0x0000007f296d7211 */ /* 0x000fe200020f0eff */
[----:B------:R-:W-:Y:S01]  /*aed0*/  IMAD R36, R0, 0x2, R45 ;  /* 0x0000000200247824 */ /* 0x000fe200078e022d */
[-C--:B--2---:R-:W-:Y:S02]  /*aee0*/  LEA R64, P5, R29, R123.reuse, 0x1 ;  /* 0x0000007b1d407211 */ /* 0x084fe400078a08ff */
[-C--:B------:R-:W-:Y:S01]  /*aef0*/  LEA R136, P4, R26, R123.reuse, 0x1 ;  /* 0x0000007b1a887211 */ /* 0x080fe200078808ff */
[----:B------:R-:W-:Y:S01]  /*af00*/  IMAD R0, R0, 0x2, R36 ;  /* 0x0000000200007824 */ /* 0x000fe200078e0224 */
[----:B-1----:R-:W-:Y:S02]  /*af10*/  LEA R60, P3, R33, R123, 0x1 ;  /* 0x0000007b213c7211 */ /* 0x002fe400078608ff */
[----:B------:R-:W-:-:S02]  /*af20*/  LEA.HI.X.SX32 R65, R29, R127, 0x1, P5 ;  /* 0x0000007f1d417211 */ /* 0x000fc400028f0eff */
[----:B------:R-:W-:Y:S02]  /*af30*/  LEA.HI.X.SX32 R61, R33, R127, 0x1, P3 ;  /* 0x0000007f213d7211 */ /* 0x000fe400018f0eff */
[CC--:B---3--:R-:W-:Y:S02]  /*af40*/  LEA R58, P3, R37.reuse, R123.reuse, 0x1 ;  /* 0x0000007b253a7211 */ /* 0x0c8fe400078608ff */
[----:B------:R-:W-:Y:S01]  /*af50*/  LEA R110, P5, R48, R123, 0x1 ;  /* 0x0000007b306e7211 */ /* 0x000fe200078a08ff */
[----:B------:R1:W-:Y:S01]  /*af60*/  STG.E.U16 desc[UR6][R60.64], R46 ;  /* 0x0000002e3c007986 */ /* 0x0003e2000c101506 */
[----:B------:R-:W-:Y:S02]  /*af70*/  LEA.HI.X.SX32 R59, R37, R127, 0x1, P3 ;  /* 0x0000007f253b7211 */ /* 0x000fe400018f0eff */
[----:B------:R-:W-:Y:S02]  /*af80*/  LEA R132, P3, R152, R123, 0x1 ;  /* 0x0000007b98847211 */ /* 0x000fe400078608ff */
[----:B------:R-:W-:-:S02]  /*af90*/  LEA.HI.X.SX32 R29, R49, R127, 0x1, P6 ;  /* 0x0000007f311d7211 */ /* 0x000fc400030f0eff */
[----:B------:R-:W-:Y:S02]  /*afa0*/  LEA R138, P6, R148, R123, 0x1 ;  /* 0x0000007b948a7211 */ /* 0x000fe400078c08ff */
[----:B------:R-:W-:Y:S02]  /*afb0*/  LEA.HI.X.SX32 R133, R152, R127, 0x1, P3 ;  /* 0x0000007f98857211 */ /* 0x000fe400018f0eff */
[-C--:B------:R-:W-:Y:S02]  /*afc0*/  LEA R142, P3, R50, R123.reuse, 0x1 ;  /* 0x0000007b328e7211 */ /* 0x080fe400078608ff */
[C---:B-1----:R-:W-:Y:S02]  /*afd0*/  LEA R60, P2, R25.reuse, R123, 0x1 ;  /* 0x0000007b193c7211 */ /* 0x042fe400078408ff */
[-C--:B------:R-:W-:Y:S02]  /*afe0*/  LEA.HI.X.SX32 R111, R48, R127.reuse, 0x1, P5 ;  /* 0x0000007f306f7211 */ /* 0x080fe400028f0eff */
[----:B------:R-:W-:-:S02]  /*aff0*/  LEA.HI.X.SX32 R61, R25, R127, 0x1, P2 ;  /* 0x0000007f193d7211 */ /* 0x000fc400010f0eff */
[CC--:B------:R-:W-:Y:S02]  /*b000*/  LEA R130, P2, R2.reuse, R123.reuse, 0x1 ;  /* 0x0000007b02827211 */ /* 0x0c0fe400078408ff */
[----:B------:R-:W-:Y:S02]  /*b010*/  LEA R48, P5, R149, R123, 0x1 ;  /* 0x0000007b95307211 */ /* 0x000fe400078a08ff */
[----:B------:R-:W-:Y:S02]  /*b020*/  LEA.HI.X.SX32 R131, R2, R127, 0x1, P2 ;  /* 0x0000007f02837211 */ /* 0x000fe400010f0eff */
[----:B------:R-:W-:Y:S02]  /*b030*/  LEA R140, P2, R51, R123, 0x1 ;  /* 0x0000007b338c7211 */ /* 0x000fe400078408ff */
[-C--:B------:R-:W-:Y:S02]  /*b040*/  LEA.HI.X.SX32 R137, R26, R127.reuse, 0x1, P4 ;  /* 0x0000007f1a897211 */ /* 0x080fe400020f0eff */
[----:B------:R-:W-:-:S02]  /*b050*/  LEA.HI.X.SX32 R139, R148, R127, 0x1, P6 ;  /* 0x0000007f948b7211 */ /* 0x000fc400030f0eff */
[-C--:B------:R-:W-:Y:S02]  /*b060*/  LEA R144, P4, R153, R123.reuse, 0x1 ;  /* 0x0000007b99907211 */ /* 0x080fe400078808ff */
[----:B------:R-:W-:Y:S02]  /*b070*/  LEA R148, P6, R157, R123, 0x1 ;  /* 0x0000007b9d947211 */ /* 0x000fe400078c08ff */
[----:B------:R-:W-:Y:S02]  /*b080*/  LEA.HI.X.SX32 R143, R50, R127, 0x1, P3 ;  /* 0x0000007f328f7211 */ /* 0x000fe400018f0eff */
[----:B------:R-:W-:Y:S02]  /*b090*/  LEA R50, P3, R156, R123, 0x1 ;  /* 0x0000007b9c327211 */ /* 0x000fe400078608ff */
[-C--:B------:R-:W-:Y:S02]  /*b0a0*/  LEA.HI.X.SX32 R49, R149, R127.reuse, 0x1, P5 ;  /* 0x0000007f95317211 */ /* 0x080fe400028f0eff */
[----:B------:R-:W-:-:S02]  /*b0b0*/  LEA.HI.X.SX32 R141, R51, R127, 0x1, P2 ;  /* 0x0000007f338d7211 */ /* 0x000fc400010f0eff */
[-C--:B------:R-:W-:Y:S02]  /*b0c0*/  LEA R146, P5, R154, R123.reuse, 0x1 ;  /* 0x0000007b9a927211 */ /* 0x080fe400078a08ff */
[----:B------:R-:W-:Y:S02]  /*b0d0*/  LEA R150, P2, R155, R123, 0x1 ;  /* 0x0000007b9b967211 */ /* 0x000fe400078408ff */
[-C--:B------:R-:W-:Y:S02]  /*b0e0*/  LEA.HI.X.SX32 R145, R153, R127.reuse, 0x1, P4 ;  /* 0x0000007f99917211 */ /* 0x080fe400020f0eff */
[----:B------:R-:W-:Y:S02]  /*b0f0*/  LEA.HI.X.SX32 R149, R157, R127, 0x1, P6 ;  /* 0x0000007f9d957211 */ /* 0x000fe400030f0eff */
[-C--:B------:R-:W-:Y:S02]  /*b100*/  LEA R152, P4, R158, R123.reuse, 0x1 ;  /* 0x0000007b9e987211 */ /* 0x080fe400078808ff */
[----:B------:R-:W-:-:S02]  /*b110*/  LEA R176, P6, R160, R123, 0x1 ;  /* 0x0000007ba0b07211 */ /* 0x000fc400078c08ff */
[----:B------:R-:W-:Y:S02]  /*b120*/  LEA.HI.X.SX32 R51, R156, R127, 0x1, P3 ;  /* 0x0000007f9c337211 */ /* 0x000fe400018f0eff */
[----:B------:R-:W-:Y:S02]  /*b130*/  LEA R156, P3, R162, R123, 0x1 ;  /* 0x0000007ba29c7211 */ /* 0x000fe400078608ff */
[-C--:B------:R-:W-:Y:S02]  /*b140*/  LEA.HI.X.SX32 R147, R154, R127.reuse, 0x1, P5 ;  /* 0x0000007f9a937211 */ /* 0x080fe400028f0eff */
[----:B------:R-:W-:Y:S02]  /*b150*/  LEA.HI.X.SX32 R151, R155, R127, 0x1, P2 ;  /* 0x0000007f9b977211 */ /* 0x000fe400010f0eff */
[-C--:B------:R-:W-:Y:S02]  /*b160*/  LEA R154, P5, R159, R123.reuse, 0x1 ;  /* 0x0000007b9f9a7211 */ /* 0x080fe400078a08ff */
[----:B------:R-:W-:-:S02]  /*b170*/  LEA R178, P2, R161, R123, 0x1 ;  /* 0x0000007ba1b27211 */ /* 0x000fc400078408ff */
[-C--:B------:R-:W-:Y:S02]  /*b180*/  LEA.HI.X.SX32 R153, R158, R127.reuse, 0x1, P4 ;  /* 0x0000007f9e997211 */ /* 0x080fe400020f0eff */
[----:B------:R-:W-:Y:S02]  /*b190*/  LEA.HI.X.SX32 R177, R160, R127, 0x1, P6 ;  /* 0x0000007fa0b17211 */ /* 0x000fe400030f0eff */
[-C--:B------:R-:W-:Y:S02]  /*b1a0*/  LEA R158, P4, R163, R123.reuse, 0x1 ;  /* 0x0000007ba39e7211 */ /* 0x080fe400078808ff */
[----:B------:R-:W-:Y:S02]  /*b1b0*/  LEA R160, P6, R169, R123, 0x1 ;  /* 0x0000007ba9a07211 */ /* 0x000fe400078c08ff */
[----:B------:R-:W-:Y:S02]  /*b1c0*/  LEA.HI.X.SX32 R157, R162, R127, 0x1, P3 ;  /* 0x0000007fa29d7211 */ /* 0x000fe400018f0eff */
[----:B------:R-:W-:-:S02]  /*b1d0*/  LEA R162, P3, R171, R123, 0x1 ;  /* 0x0000007baba27211 */ /* 0x000fc400078608ff */
[-C--:B------:R-:W-:Y:S02]  /*b1e0*/  LEA.HI.X.SX32 R155, R159, R127.reuse, 0x1, P5 ;  /* 0x0000007f9f9b7211 */ /* 0x080fe400028f0eff */
[----:B------:R-:W-:Y:S02]  /*b1f0*/  LEA.HI.X.SX32 R179, R161, R127, 0x1, P2 ;  /* 0x0000007fa1b37211 */ /* 0x000fe400010f0eff */
[-C--:B------:R-:W-:Y:S02]  /*b200*/  LEA R184, P5, R164, R123.reuse, 0x1 ;  /* 0x0000007ba4b87211 */ /* 0x080fe400078a08ff */
        /* <DEDUP_REMOVED lines=89> */
[----:B------:R-:W-:Y:S02]  /*b7a0*/  LEA R14, P5, R19, R123, 0x1 ;  /* 0x0000007b130e7211 */ /* 0x000fe400078a08ff */
[-C--:B------:R-:W-:Y:S02]  /*b7b0*/  LEA.HI.X.SX32 R17, R18, R127.reuse, 0x1, P4 ;  /* 0x0000007f12117211 */ /* 0x080fe400020f0eff */
[----:B------:R-:W-:Y:S02]  /*b7c0*/  LEA.HI.X.SX32 R231, R21, R127, 0x1, P6 ;  /* 0x0000007f15e77211 */ /* 0x000fe400030f0eff */
[----:B------:R-:W-:-:S02]  /*b7d0*/  LEA R18, P4, R22, R123, 0x1 ;  /* 0x0000007b16127211 */ /* 0x000fc400078808ff */
[----:B------:R-:W-:Y:S02]  /*b7e0*/  LEA.HI.X.SX32 R21, R24, R127, 0x1, P3 ;  /* 0x0000007f18157211 */ /* 0x000fe400018f0eff */
[----:B------:R-:W-:Y:S02]  /*b7f0*/  LEA R24, P3, R30, R123, 0x1 ;  /* 0x0000007b1e187211 */ /* 0x000fe400078608ff */
[----:B------:R-:W-:Y:S02]  /*b800*/  LEA.HI.X.SX32 R15, R19, R127, 0x1, P5 ;  /* 0x0000007f130f7211 */ /* 0x000fe400028f0eff */
[----:B------:R-:W-:Y:S02]  /*b810*/  LEA R234, P5, R23, R123, 0x1 ;  /* 0x0000007b17ea7211 */ /* 0x000fe400078a08ff */
[----:B------:R-:W-:Y:S02]  /*b820*/  LEA.HI.X.SX32 R19, R22, R127, 0x1, P4 ;  /* 0x0000007f16137211 */ /* 0x000fe400020f0eff */
[----:B------:R-:W-:-:S02]  /*b830*/  LEA R22, P4, R31, R123, 0x1 ;  /* 0x0000007b1f167211 */ /* 0x000fc400078808ff */
[----:B------:R-:W-:Y:S02]  /*b840*/  LEA.HI.X.SX32 R25, R30, R127, 0x1, P3 ;  /* 0x0000007f1e197211 */ /* 0x000fe400018f0eff */
[----:B------:R-:W-:Y:S02]  /*b850*/  LEA R30, P3, R42, R123, 0x1 ;  /* 0x0000007b2a1e7211 */ /* 0x000fe400078608ff */
[-C--:B------:R-:W-:Y:S02]  /*b860*/  LEA.HI.X.SX32 R235, R23, R127.reuse, 0x1, P5 ;  /* 0x0000007f17eb7211 */ /* 0x080fe400028f0eff */
[----:B------:R-:W-:Y:S02]  /*b870*/  PRMT R69, R69, 0x7632, R69 ;  /* 0x0000763245457816 */ /* 0x000fe40000000045 */
[----:B------:R-:W-:Y:S02]  /*b880*/  LEA.HI.X.SX32 R23, R31, R127, 0x1, P4 ;  /* 0x0000007f1f177211 */ /* 0x000fe400020f0eff */
[----:B------:R-:W-:Y:S01]  /*b890*/  PRMT R70, R70, 0x7632, R70 ;  /* 0x0000763246467816 */ /* 0x000fe20000000046 */
[----:B------:R-:W-:Y:S01]  /*b8a0*/  STG.E.U16 desc[UR6][R66.64], R69 ;  /* 0x0000004542007986 */ /* 0x000fe2000c101506 */
[----:B------:R-:W-:-:S02]  /*b8b0*/  LEA R240, P4, R43, R123, 0x1 ;  /* 0x0000007b2bf07211 */ /* 0x000fc400078808ff */
[----:B------:R-:W-:Y:S01]  /*b8c0*/  LEA.HI.X.SX32 R31, R42, R127, 0x1, P3 ;  /* 0x0000007f2a1f7211 */ /* 0x000fe200018f0eff */
[----:B------:R1:W-:Y:S01]  /*b8d0*/  STG.E.U16 desc[UR6][R64.64], R70 ;  /* 0x0000004640007986 */ /* 0x0003e2000c101506 */
[----:B------:R-:W-:Y:S02]  /*b8e0*/  PRMT R33, R71, 0x7632, R33 ;  /* 0x0000763247217816 */ /* 0x000fe40000000021 */
[C---:B------:R-:W-:Y:S02]  /*b8f0*/  LEA R42, P3, R0.reuse, R123, 0x1 ;  /* 0x0000007b002a7211 */ /* 0x040fe400078608ff */
[-C--:B------:R-:W-:Y:S01]  /*b900*/  LEA.HI.X.SX32 R241, R43, R127.reuse, 0x1, P4 ;  /* 0x0000007f2bf17211 */ /* 0x080fe200020f0eff */
[----:B------:R2:W-:Y:S01]  /*b910*/  STG.E.U16 desc[UR6][R62.64], R33 ;  /* 0x000000213e007986 */ /* 0x0005e2000c101506 */
[----:B------:R-:W-:Y:S02]  /*b920*/  LEA.HI.X.SX32 R43, R0, R127, 0x1, P3 ;  /* 0x0000007f002b7211 */ /* 0x000fe400018f0eff */
[----:B----4-:R-:W-:Y:S01]  /*b930*/  PRMT R0, R72, 0x7632, R0 ;  /* 0x0000763248007816 */ /* 0x010fe20000000000 */
[----:B------:R3:W-:Y:S01]  /*b940*/  STG.E.U16 desc[UR6][R60.64], R72 ;  /* 0x000000483c007986 */ /* 0x0007e2000c101506 */
[----:B------:R-:W-:-:S02]  /*b950*/  PRMT R10, R74, 0x7632, R10 ;  /* 0x000076324a0a7816 */ /* 0x000fc4000000000a */
[----:B-1----:R-:W-:Y:S01]  /*b960*/  PRMT R65, R73, 0x7632, R65 ;  /* 0x0000763249417816 */ /* 0x002fe20000000041 */
[----:B------:R1:W-:Y:S01]  /*b970*/  STG.E.U16 desc[UR6][R58.64], R73 ;  /* 0x000000493a007986 */ /* 0x0003e2000c101506 */
[----:B------:R-:W-:Y:S02]  /*b980*/  PRMT R68, R75, 0x7632, R68 ;  /* 0x000076324b447816 */ /* 0x000fe40000000044 */
[----:B------:R-:W-:Y:S01]  /*b990*/  PRMT R13, R83, 0x7632, R13 ;  /* 0x00007632530d7816 */ /* 0x000fe2000000000d */
[----:B------:R4:W-:Y:S01]  /*b9a0*/  STG.E.U16 desc[UR6][R108.64], R74 ;  /* 0x0000004a6c007986 */ /* 0x0009e2000c101506 */
[----:B------:R-:W-:Y:S02]  /*b9b0*/  PRMT R32, R86, 0x7632, R32 ;  /* 0x0000763256207816 */ /* 0x000fe40000000020 */
[----:B--2---:R-:W-:Y:S01]  /*b9c0*/  PRMT R33, R87, 0x7632, R33 ;  /* 0x0000763257217816 */ /* 0x004fe20000000021 */
[----:B------:R2:W-:Y:S01]  /*b9d0*/  STG.E.U16 desc[UR6][R110.64], R75 ;  /* 0x0000004b6e007986 */ /* 0x0005e2000c101506 */
[----:B---3--:R-:W-:-:S02]  /*b9e0*/  PRMT R72, R76, 0x7632, R72 ;  /* 0x000076324c487816 */ /* 0x008fc40000000048 */
[----:B------:R-:W-:Y:S01]  /*b9f0*/  PRMT R60, R92, 0x7632, R60 ;  /* 0x000076325c3c7816 */ /* 0x000fe2000000003c */
[----:B------:R3:W-:Y:S01]  /*ba00*/  STG.E.U16 desc[UR6][R28.64], R0 ;  /* 0x000000001c007986 */ /* 0x0007e2000c101506 */
[----:B-1----:R-:W-:Y:S02]  /*ba10*/  PRMT R73, R77, 0x7632, R73 ;  /* 0x000076324d497816 */ /* 0x002fe40000000049 */
[----:B0-----:R-:W-:Y:S01]  /*ba20*/  PRMT R64, R100, 0x7632, R64 ;  /* 0x0000763264407816 */ /* 0x001fe20000000040 */
[----:B------:R-:W-:Y:S01]  /*ba30*/  STG.E.U16 desc[UR6][R130.64], R65 ;  /* 0x0000004182007986 */ /* 0x000fe2000c101506 */
[----:B----4-:R-:W-:Y:S02]  /*ba40*/  PRMT R74, R78, 0x7632, R74 ;  /* 0x000076324e4a7816 */ /* 0x010fe4000000004a */
[----:B------:R-:W-:Y:S01]  /*ba50*/  LEA R232, P2, R56, R123, 0x1 ;  /* 0x0000007b38e87211 */ /* 0x000fe200078408ff */
[----:B------:R0:W-:Y:S01]  /*ba60*/  STG.E.U16 desc[UR6][R132.64], R10 ;  /* 0x0000000a84007986 */ /* 0x0001e2000c101506 */
[----:B--2---:R-:W-:-:S02]  /*ba70*/  PRMT R75, R79, 0x7632, R75 ;  /* 0x000076324f4b7816 */ /* 0x004fc4000000004b */
[----:B------:R-:W-:Y:S01]  /*ba80*/  PRMT R111, R102, 0x7632, R111 ;  /* 0x00007632666f7816 */ /* 0x000fe2000000006f */
[----:B------:R-:W-:Y:S01]  /*ba90*/  STG.E.U16 desc[UR6][R136.64], R68 ;  /* 0x0000004488007986 */ /* 0x000fe2000c101506 */
[----:B---3--:R-:W-:Y:S02]  /*baa0*/  PRMT R0, R80, 0x7632, R0 ;  /* 0x0000763250007816 */ /* 0x008fe40000000000 */
[----:B------:R-:W-:Y:S01]  /*bab0*/  PRMT R28, R84, 0x7632, R28 ;  /* 0x00007632541c7816 */ /* 0x000fe2000000001c */
[----:B------:R-:W-:Y:S01]  /*bac0*/  STG.E.U16 desc[UR6][R48.64], R76 ;  /* 0x0000004c30007986 */ /* 0x000fe2000c101506 */
[----:B------:R-:W-:Y:S02]  /*bad0*/  PRMT R29, R85, 0x7632, R29 ;  /* 0x00007632551d7816 */ /* 0x000fe4000000001d */
[----:B------:R-:W-:Y:S01]  /*bae0*/  LEA R26, P6, R27, R123, 0x1 ;  /* 0x0000007b1b1a7211 */ /* 0x000fe200078c08ff */
[----:B------:R-:W-:Y:S01]  /*baf0*/  STG.E.U16 desc[UR6][R138.64], R77 ;  /* 0x0000004d8a007986 */ /* 0x000fe2000c101506 */
[----:B0-----:R-:W-:-:S02]  /*bb00*/  PRMT R10, R82, 0x7632, R10 ;  /* 0x00007632520a7816 */ /* 0x001fc4000000000a */
[----:B------:R-:W-:Y:S01]  /*bb10*/  LEA.HI.X.SX32 R233, R56, R127, 0x1, P2 ;  /* 0x0000007f38e97211 */ /* 0x000fe200010f0eff */
[----:B------:R0:W-:Y:S01]  /*bb20*/  STG.E.U16 desc[UR6][R140.64], R78 ;  /* 0x0000004e8c007986 */ /* 0x0001e2000c101506 */
[-C--:B------:R-:W-:Y:S02]  /*bb30*/  LEA R56, P2, R34, R123.reuse, 0x1 ;  /* 0x0000007b22387211 */ /* 0x080fe400078408ff */
[----:B------:R-:W-:Y:S01]  /*bb40*/  LEA R236, P5, R35, R123, 0x1 ;  /* 0x0000007b23ec7211 */ /* 0x000fe200078a08ff */
[----:B------:R-:W-:Y:S01]  /*bb50*/  STG.E.U16 desc[UR6][R142.64], R79 ;  /* 0x0000004f8e007986 */ /* 0x000fe2000c101506 */
[----:B------:R-:W-:Y:S02]  /*bb60*/  LEA.HI.X.SX32 R27, R27, R127, 0x1, P6 ;  /* 0x0000007f1b1b7211 */ /* 0x000fe400030f0eff */
[----:B------:R-:W-:Y:S01]  /*bb70*/  LEA R238, P6, R38, R123, 0x1 ;  /* 0x0000007b26ee7211 */ /* 0x000fe200078c08ff */
[----:B------:R-:W-:Y:S01]  /*bb80*/  STG.E.U16 desc[UR6][R144.64], R72 ;  /* 0x0000004890007986 */ /* 0x000fe2000c101506 */
[----:B------:R-:W-:-:S02]  /*bb90*/  LEA.HI.X.SX32 R57, R34, R127, 0x1, P2 ;  /* 0x0000007f22397211 */ /* 0x000fc400010f0eff */
[----:B------:R-:W-:Y:S01]  /*bba0*/  LEA R34, P2, R39, R123, 0x1 ;  /* 0x0000007b27227211 */ /* 0x000fe200078408ff */
[----:B------:R-:W-:Y:S01]  /*bbb0*/  STG.E.U16 desc[UR6][R146.64], R73 ;  /* 0x0000004992007986 */ /* 0x000fe2000c101506 */
[----:B0-----:R-:W-:Y:S02]  /*bbc0*/  PRMT R78, R81, 0x7632, R78 ;  /* 0x00007632514e7816 */ /* 0x001fe4000000004e */
[----:B------:R-:W-:Y:S01]  /*bbd0*/  LEA.HI.X.SX32 R237, R35, R127, 0x1, P5 ;  /* 0x0000007f23ed7211 */ /* 0x000fe200028f0eff */
[----:B------:R-:W-:Y:S01]  /*bbe0*/  STG.E.U16 desc[UR6][R148.64], R74 ;  /* 0x0000004a94007986 */ /* 0x000fe2000c101506 */
[----:B------:R-:W-:Y:S02]  /*bbf0*/  LEA R122, P5, R44, R123, 0x1 ;  /* 0x0000007b2c7a7211 */ /* 0x000fe400078a08ff */
[----:B------:R-:W-:Y:S01]  /*bc00*/  LEA.HI.X.SX32 R239, R38, R127, 0x1, P6 ;  /* 0x0000007f26ef7211 */ /* 0x000fe200030f0eff */
[----:B------:R-:W-:Y:S01]  /*bc10*/  STG.E.U16 desc[UR6][R150.64], R75 ;  /* 0x0000004b96007986 */ /* 0x000fe2000c101506 */
[----:B------:R-:W-:-:S02]  /*bc20*/  LEA R38, P6, R40, R123, 0x1 ;  /* 0x0000007b28267211 */ /* 0x000fc400078c08ff */
[----:B------:R-:W-:Y:S01]  /*bc30*/  LEA.HI.X.SX32 R35, R39, R127, 0x1, P2 ;  /* 0x0000007f27237211 */ /* 0x000fe200010f0eff */
[----:B------:R-:W-:Y:S01]  /*bc40*/  STG.E.U16 desc[UR6][R50.64], R80 ;  /* 0x0000005032007986 */ /* 0x000fe2000c101506 */
[CC--:B------:R-:W-:Y:S02]  /*bc50*/  LEA R242, P2, R45.reuse, R123.reuse, 0x1 ;  /* 0x0000007b2df27211 */ /* 0x0c0fe400078408ff */
[----:B------:R-:W-:Y:S01]  /*bc60*/  LEA R126, P4, R36, R123, 0x1 ;  /* 0x0000007b247e7211 */ /* 0x000fe200078808ff */
[----:B------:R-:W-:Y:S01]  /*bc70*/  STG.E.U16 desc[UR6][R152.64], R81 ;  /* 0x0000005198007986 */ /* 0x000fe2000c101506 */
[-C--:B------:R-:W-:Y:S02]  /*bc80*/  LEA.HI.X.SX32 R123, R44, R127.reuse, 0x1, P5 ;  /* 0x0000007f2c7b7211 */ /* 0x080fe400028f0eff */
[-C--:B------:R-:W-:Y:S01]  /*bc90*/  LEA.HI.X.SX32 R39, R40, R127.reuse, 0x1, P6 ;  /* 0x0000007f28277211 */ /* 0x080fe200030f0eff */
[----:B------:R-:W-:Y:S01]  /*bca0*/  STG.E.U16 desc[UR6][R154.64], R82 ;  /* 0x000000529a007986 */ /* 0x000fe2000c101506 */
[----:B------:R-:W-:-:S02]  /*bcb0*/  LEA.HI.X.SX32 R243, R45, R127, 0x1, P2 ;  /* 0x0000007f2df37211 */ /* 0x000fc400010f0eff */
[----:B------:R-:W-:Y:S01]  /*bcc0*/  LEA.HI.X.SX32 R127, R36, R127, 0x1, P4 ;  /* 0x0000007f247f7211 */ /* 0x000fe200020f0eff */
[----:B------:R0:W-:Y:S01]  /*bcd0*/  STG.E.U16 desc[UR6][R176.64], R83 ;  /* 0x00000053b0007986 */ /* 0x0001e2000c101506 */
[----:B------:R-:W-:-:S03]  /*bce0*/  LOP3.LUT P2, RZ, R246, 0x80, RZ, 0xc0, !PT ;  /* 0x00000080f6ff7812 */ /* 0x000fc6000784c0ff */
[----:B------:R1:W-:Y:S04]  /*bcf0*/  STG.E.U16 desc[UR6][R178.64], R0 ;  /* 0x00000000b2007986 */ /* 0x0003e8000c101506 */
[----:B------:R-:W-:Y:S04]  /*bd00*/  STG.E.U16 desc[UR6][R156.64], R78 ;  /* 0x0000004e9c007986 */ /* 0x000fe8000c101506 */
[----:B------:R2:W-:Y:S01]  /*bd10*/  STG.E.U16 desc[UR6][R158.64], R10 ;  /* 0x0000000a9e007986 */ /* 0x0005e2000c101506 */
[----:B0-----:R-:W-:-:S03]  /*bd20*/  PRMT R83, R90, 0x7632, R83 ;  /* 0x000076325a537816 */ /* 0x001fc60000000053 */
[----:B------:R0:W-:Y:S01]  /*bd30*/  STG.E.U16 desc[UR6][R184.64], R13 ;  /* 0x0000000db8007986 */ /* 0x0001e2000c101506 */
[----:B-1----:R-:W-:-:S03]  /*bd40*/  PRMT R0, R88, 0x7632, R0 ;  /* 0x0000763258007816 */ /* 0x002fc60000000000 */
[----:B------:R-:W-:Y:S04]  /*bd50*/  STG.E.U16 desc[UR6][R160.64], R84 ;  /* 0x00000054a0007986 */ /* 0x000fe8000c101506 */
[----:B------:R-:W-:Y:S01]  /*bd60*/  STG.E.U16 desc[UR6][R186.64], R85 ;  /* 0x00000055ba007986 */ /* 0x000fe2000c101506 */
[----:B--2---:R-:W-:-:S03]  /*bd70*/  PRMT R10, R89, 0x7632, R10 ;  /* 0x00007632590a7816 */ /* 0x004fc6000000000a */
[----:B------:R-:W-:Y:S01]  /*bd80*/  STG.E.U16 desc[UR6][R162.64], R86 ;  /* 0x00000056a2007986 */ /* 0x000fe2000c101506 */
[----:B0-----:R-:W-:-:S03]  /*bd90*/  PRMT R13, R91, 0x7632, R13 ;  /* 0x000076325b0d7816 */ /* 0x001fc6000000000d */
[----:B------:R-:W-:Y:S04]  /*bda0*/  STG.E.U16 desc[UR6][R188.64], R87 ;  /* 0x00000057bc007986 */ /* 0x000fe8000c101506 */
[----:B------:R0:W-:Y:S04]  /*bdb0*/  STG.E.U16 desc[UR6][R190.64], R28 ;  /* 0x0000001cbe007986 */ /* 0x0001e8000c101506 */
[----:B------:R1:W-:Y:S04]  /*bdc0*/  STG.E.U16 desc[UR6][R192.64], R29 ;  /* 0x0000001dc0007986 */ /* 0x0003e8000c101506 */
[----:B------:R2:W-:Y:S04]  /*bdd0*/  STG.E.U16 desc[UR6][R170.64], R32 ;  /* 0x00000020aa007986 */ /* 0x0005e8000c101506 */
[----:B------:R-:W-:Y:S01]  /*bde0*/  STG.E.U16 desc[UR6][R194.64], R33 ;  /* 0x00000021c2007986 */ /* 0x000fe2000c101506 */
[----:B0-----:R-:W-:-:S03]  /*bdf0*/  PRMT R28, R93, 0x7632, R28 ;  /* 0x000076325d1c7816 */ /* 0x001fc6000000001c */
[----:B------:R-:W-:Y:S01]  /*be00*/  STG.E.U16 desc[UR6][R172.64], R88 ;  /* 0x00000058ac007986 */ /* 0x000fe2000c101506 */
[----:B-1----:R-:W-:-:S03]  /*be10*/  PRMT R29, R94, 0x7632, R29 ;  /* 0x000076325e1d7816 */ /* 0x002fc6000000001d */
[----:B------:R-:W-:Y:S01]  /*be20*/  STG.E.U16 desc[UR6][R196.64], R89 ;  /* 0x00000059c4007986 */ /* 0x000fe2000c101506 */
[----:B--2---:R-:W-:-:S03]  /*be30*/  PRMT R32, R95, 0x7632, R32 ;  /* 0x000076325f207816 */ /* 0x004fc60000000020 */
[----:B------:R-:W-:Y:S04]  /*be40*/  STG.E.U16 desc[UR6][R164.64], R90 ;  /* 0x0000005aa4007986 */ /* 0x000fe8000c101506 */
[----:B------:R-:W-:Y:S04]  /*be50*/  STG.E.U16 desc[UR6][R168.64], R91 ;  /* 0x0000005ba8007986 */ /* 0x000fe8000c101506 */
[----:B------:R0:W-:Y:S04]  /*be60*/  STG.E.U16 desc[UR6][R174.64], R0 ;  /* 0x00000000ae007986 */ /* 0x0001e8000c101506 */
[----:B------:R1:W-:Y:S04]  /*be70*/  STG.E.U16 desc[UR6][R198.64], R10 ;  /* 0x0000000ac6007986 */ /* 0x0003e8000c101506 */
[----:B------:R-:W-:Y:S04]  /*be80*/  STG.E.U16 desc[UR6][R166.64], R83 ;  /* 0x00000053a6007986 */ /* 0x000fe8000c101506 */
[----:B------:R2:W-:Y:S01]  /*be90*/  STG.E.U16 desc[UR6][R200.64], R13 ;  /* 0x0000000dc8007986 */ /* 0x0005e2000c101506 */
[----:B0-----:R-:W-:-:S03]  /*bea0*/  PRMT R0, R96, 0x7632, R0 ;  /* 0x0000763260007816 */ /* 0x001fc60000000000 */
[----:B------:R0:W-:Y:S01]  /*beb0*/  STG.E.U16 desc[UR6][R116.64], R92 ;  /* 0x0000005c74007986 */ /* 0x0001e2000c101506 */
[----:B-1----:R-:W-:-:S03]  /*bec0*/  PRMT R10, R98, 0x7632, R10 ;  /* 0x00007632620a7816 */ /* 0x002fc6000000000a */
[----:B------:R-:W-:Y:S04]  /*bed0*/  STG.E.U16 desc[UR6][R202.64], R93 ;  /* 0x0000005dca007986 */ /* 0x000fe8000c101506 */
[----:B------:R1:W-:Y:S01]  /*bee0*/  STG.E.U16 desc[UR6][R118.64], R94 ;  /* 0x0000005e76007986 */ /* 0x0003e2000c101506 */
[----:B--2---:R-:W-:-:S03]  /*bef0*/  PRMT R13, R99, 0x7632, R13 ;  /* 0x00007632630d7816 */ /* 0x004fc6000000000d */
[----:B------:R-:W-:Y:S01]  /*bf00*/  STG.E.U16 desc[UR6][R204.64], R95 ;  /* 0x0000005fcc007986 */ /* 0x000fe2000c101506 */
[----:B0-----:R-:W-:-:S03]  /*bf10*/  PRMT R116, R106, 0x7632, R116 ;  /* 0x000076326a747816 */ /* 0x001fc60000000074 */
[----:B------:R-:W-:Y:S04]  /*bf20*/  STG.E.U16 desc[UR6][R120.64], R60 ;  /* 0x0000003c78007986 */ /* 0x000fe8000c101506 */
[----:B------:R0:W-:Y:S01]  /*bf30*/  STG.E.U16 desc[UR6][R206.64], R28 ;  /* 0x0000001cce007986 */ /* 0x0001e2000c101506 */
[----:B-1----:R-:W-:Y:S02]  /*bf40*/  PRMT R118, R114, 0x7632, R118 ;  /* 0x0000763272767816 */ /* 0x002fe40000000076 */
[----:B------:R-:W-:Y:S01]  /*bf50*/  PRMT R119, R115, 0x7632, R119 ;  /* 0x0000763273777816 */ /* 0x000fe20000000077 */
[----:B------:R-:W-:Y:S04]  /*bf60*/  STG.E.U16 desc[UR6][R208.64], R29 ;  /* 0x0000001dd0007986 */ /* 0x000fe8000c101506 */
[----:B------:R-:W-:Y:S04]  /*bf70*/  STG.E.U16 desc[UR6][R46.64], R32 ;  /* 0x000000202e007986 */ /* 0x000fe8000c101506 */
[----:B------:R1:W-:Y:S01]  /*bf80*/  STG.E.U16 desc[UR6][R2.64], R96 ;  /* 0x0000006002007986 */ /* 0x0003e2000c101506 */
[----:B0-----:R-:W-:-:S03]  /*bf90*/  PRMT R28, R103, 0x7632, R28 ;  /* 0x00007632671c7816 */ /* 0x001fc6000000001c */
[----:B------:R-:W-:Y:S04]  /*bfa0*/  STG.E.U16 desc[UR6][R124.64], R97 ;  /* 0x000000617c007986 */ /* 0x000fe8000c101506 */
[----:B------:R-:W-:Y:S01]  /*bfb0*/  STG.E.U16 desc[UR6][R134.64], R98 ;  /* 0x0000006286007986 */ /* 0x000fe2000c101506 */
[----:B-1----:R-:W-:-:S03]  /*bfc0*/  PRMT R3, R97, 0x7632, R3 ;  /* 0x0000763261037816 */ /* 0x002fc60000000003 */
[----:B------:R-:W-:Y:S01]  /*bfd0*/  STG.E.U16 desc[UR6][R210.64], R99 ;  /* 0x00000063d2007986 */ /* 0x000fe2000c101506 */
[----:B------:R-:W-:-:S03]  /*bfe0*/  PRMT R2, R101, 0x7632, R2 ;  /* 0x0000763265027816 */ /* 0x000fc60000000002 */
[----:B------:R0:W-:Y:S04]  /*bff0*/  STG.E.U16 desc[UR6][R212.64], R0 ;  /* 0x00000000d4007986 */ /* 0x0001e8000c101506 */
[----:B------:R1:W-:Y:S04]  /*c000*/  STG.E.U16 desc[UR6][R214.64], R3 ;  /* 0x00000003d6007986 */ /* 0x0003e8000c101506 */
[----:B------:R2:W-:Y:S04]  /*c010*/  STG.E.U16 desc[UR6][R4.64], R10 ;  /* 0x0000000a04007986 */ /* 0x0005e8000c101506 */
[----:B------:R3:W-:Y:S01]  /*c020*/  STG.E.U16 desc[UR6][R52.64], R13 ;  /* 0x0000000d34007986 */ /* 0x0007e2000c101506 */
[----:B0-----:R-:W-:-:S03]  /*c030*/  PRMT R0, R104, 0x7632, R0 ;  /* 0x0000763268007816 */ /* 0x001fc60000000000 */
[----:B------:R-:W-:Y:S01]  /*c040*/  STG.E.U16 desc[UR6][R216.64], R100 ;  /* 0x00000064d8007986 */ /* 0x000fe2000c101506 */
[----:B-1----:R-:W-:-:S03]  /*c050*/  PRMT R3, R105, 0x7632, R3 ;  /* 0x0000763269037816 */ /* 0x002fc60000000003 */
[----:B------:R-:W-:Y:S01]  /*c060*/  STG.E.U16 desc[UR6][R218.64], R101 ;  /* 0x00000065da007986 */ /* 0x000fe2000c101506 */
[----:B--2---:R-:W-:-:S03]  /*c070*/  PRMT R10, R107, 0x7632, R10 ;  /* 0x000076326b0a7816 */ /* 0x004fc6000000000a */
[----:B------:R-:W-:Y:S01]  /*c080*/  STG.E.U16 desc[UR6][R6.64], R102 ;  /* 0x0000006606007986 */ /* 0x000fe2000c101506 */
[----:B---3--:R-:W-:-:S03]  /*c090*/  PRMT R13, R113, 0x7632, R13 ;  /* 0x00007632710d7816 */ /* 0x008fc6000000000d */
[----:B------:R-:W0:Y:S04]  /*c0a0*/  LDS.128 R4, [R180] ;  /* 0x00000000b4047984 */ /* 0x000e280000000c00 */
[----:B------:R-:W-:Y:S04]  /*c0b0*/  STG.E.U16 desc[UR6][R220.64], R103 ;  /* 0x00000067dc007986 */ /* 0x000fe8000c101506 */
[----:B------:R-:W-:Y:S04]  /*c0c0*/  STG.E.U16 desc[UR6][R128.64], R64 ;  /* 0x0000004080007986 */ /* 0x000fe8000c101506 */
[----:B------:R1:W-:Y:S04]  /*c0d0*/  STG.E.U16 desc[UR6][R54.64], R2 ;  /* 0x0000000236007986 */ /* 0x0003e8000c101506 */
[----:B------:R-:W-:Y:S04]  /*c0e0*/  STG.E.U16 desc[UR6][R222.64], R111 ;  /* 0x0000006fde007986 */ /* 0x000fe8000c101506 */
[----:B------:R2:W-:Y:S04]  /*c0f0*/  STG.E.U16 desc[UR6][R8.64], R28 ;  /* 0x0000001c08007986 */ /* 0x0005e8000c101506 */
[----:B------:R-:W-:Y:S01]  /*c100*/  STG.E.U16 desc[UR6][R224.64], R104 ;  /* 0x00000068e0007986 */ /* 0x000fe2000c101506 */
[----:B-1----:R-:W-:-:S03]  /*c110*/  PRMT R2, R112, 0x7632, R2 ;  /* 0x0000763270027816 */ /* 0x002fc60000000002 */
[----:B------:R-:W-:Y:S04]  /*c120*/  STG.E.U16 desc[UR6][R226.64], R105 ;  /* 0x00000069e2007986 */ /* 0x000fe8000c101506 */
[----:B------:R-:W-:Y:S01]  /*c130*/  STG.E.U16 desc[UR6][R228.64], R106 ;  /* 0x0000006ae4007986 */ /* 0x000fe2000c101506 */
[----:B--2---:R-:W1:Y:S03]  /*c140*/  LDC.64 R8, c[0x0][0x230] ;  /* 0x00008c00ff087b82 */ /* 0x004e660000000a00 */
[----:B------:R-:W-:Y:S04]  /*c150*/  STG.E.U16 desc[UR6][R16.64], R107 ;  /* 0x0000006b10007986 */ /* 0x000fe8000c101506 */
[----:B------:R2:W-:Y:S01]  /*c160*/  STG.E.U16 desc[UR6][R14.64], R0 ;  /* 0x000000000e007986 */ /* 0x0005e2000c101506 */
[----:B0-----:R-:W-:-:S02]  /*c170*/  PRMT R121, R5, 0x7632, R121 ;  /* 0x0000763205797816 */ /* 0x001fc40000000079 */
[----:B------:R-:W-:Y:S01]  /*c180*/  PRMT R63, R6, 0x7632, R63 ;  /* 0x00007632063f7816 */ /* 0x000fe2000000003f */
[----:B------:R0:W-:Y:S04]  /*c190*/  STG.E.U16 desc[UR6][R230.64], R3 ;  /* 0x00000003e6007986 */ /* 0x0001e8000c101506 */
[----:B------:R-:W-:Y:S04]  /*c1a0*/  STG.E.U16 desc[UR6][R232.64], R116 ;  /* 0x00000074e8007986 */ /* 0x000fe8000c101506 */
[----:B------:R3:W-:Y:S01]  /*c1b0*/  STG.E.U16 desc[UR6][R20.64], R10 ;  /* 0x0000000a14007986 */ /* 0x0007e2000c101506 */
[----:B--2---:R-:W-:-:S03]  /*c1c0*/  FSEL R0, R181, -INF , P1 ;  /* 0xff800000b5007808 */ /* 0x004fc60000800000 */
[----:B------:R2:W-:Y:S01]  /*c1d0*/  STG.E.U16 desc[UR6][R18.64], R112 ;  /* 0x0000007012007986 */ /* 0x0005e2000c101506 */
[----:B0-----:R-:W-:Y:S01]  /*c1e0*/  FSEL R3, R182, -INF , P0 ;  /* 0xff800000b6037808 */ /* 0x001fe20000000000 */
[----:B------:R-:W-:Y:S01]  /*c1f0*/  FFMA R11, R0, 0.69314718246459960938, R11 ;  /* 0x3f317218000b7823 */ /* 0x000fe2000000000b */
[----:B------:R-:W-:Y:S01]  /*c200*/  IMAD.HI R0, R245, 0x4, RZ ;  /* 0x00000004f5007827 */ /* 0x000fe200078e02ff */
[----:B------:R-:W-:Y:S04]  /*c210*/  STG.E.U16 desc[UR6][R234.64], R113 ;  /* 0x00000071ea007986 */ /* 0x000fe8000c101506 */
[----:B------:R-:W-:Y:S01]  /*c220*/  STG.E.U16 desc[UR6][R26.64], R114 ;  /* 0x000000721a007986 */ /* 0x000fe2000c101506 */
[----:B---3--:R-:W-:Y:S01]  /*c230*/  PRMT R21, R7, 0x7632, R21 ;  /* 0x0000763207157816 */ /* 0x008fe20000000015 */
[----:B------:R-:W-:Y:S01]  /*c240*/  FFMA R10, R3, 0.69314718246459960938, R12 ;  /* 0x3f317218030a7823 */ /* 0x000fe2000000000c */
[----:B------:R-:W-:Y:S01]  /*c250*/  IMAD.SHL.U32 R3, R245, 0x4, RZ ;  /* 0x00000004f5037824 */ /* 0x000fe200078e00ff */
[----:B------:R-:W-:Y:S01]  /*c260*/  STG.E.U16 desc[UR6][R56.64], R115 ;  /* 0x0000007338007986 */ /* 0x000fe2000c101506 */
[----:B--2---:R-:W-:-:S03]  /*c270*/  PRMT R19, R4, 0x7632, R19 ;  /* 0x0000763204137816 */ /* 0x004fc60000000013 */
[----:B------:R1:W-:Y:S04]  /*c280*/  STG.E.U16 desc[UR6][R24.64], R2 ;  /* 0x0000000218007986 */ /* 0x0003e8000c101506 */
[----:B------:R-:W-:Y:S04]  /*c290*/  STG.E.U16 desc[UR6][R22.64], R13 ;  /* 0x0000000d16007986 */ /* 0x000fe8000c101506 */
[----:B------:R-:W-:Y:S04]  /*c2a0*/  STG.E.U16 desc[UR6][R236.64], R118 ;  /* 0x00000076ec007986 */ /* 0x000fe8000c101506 */
[----:B------:R-:W-:Y:S01]  /*c2b0*/  STG.E.U16 desc[UR6][R238.64], R119 ;  /* 0x00000077ee007986 */ /* 0x000fe2000c101506 */
[----:B-1----:R-:W-:-:S03]  /*c2c0*/  IADD3 R2, P0, P1, R3, UR5, R8 ;  /* 0x0000000503027c10 */ /* 0x002fc6000f91e008 */
[----:B------:R0:W-:Y:S01]  /*c2d0*/  STG.E.U16 desc[UR6][R34.64], R4 ;  /* 0x0000000422007986 */ /* 0x0001e2000c101506 */
[----:B------:R-:W-:-:S03]  /*c2e0*/  IADD3.X R3, R0, UR9, R9, P0, P1 ;  /* 0x0000000900037c10 */ /* 0x000fc600087e2409 */
[----:B------:R1:W-:Y:S04]  /*c2f0*/  STG.E.U16 desc[UR6][R30.64], R5 ;  /* 0x000000051e007986 */ /* 0x0003e8000c101506 */
[----:B------:R1:W-:Y:S04]  /*c300*/  STG.E.U16 desc[UR6][R240.64], R6 ;  /* 0x00000006f0007986 */ /* 0x0003e8000c101506 */
[----:B------:R1:W-:Y:S01]  /*c310*/  STG.E.U16 desc[UR6][R122.64], R7 ;  /* 0x000000077a007986 */ /* 0x0003e2000c101506 */
[----:B0-----:R-:W-:-:S03]  /*c320*/  IMAD.SHL.U32 R4, R246, 0x2, RZ ;  /* 0x00000002f6047824 */ /* 0x001fc600078e00ff */
[----:B------:R1:W-:Y:S02]  /*c330*/  STG.E.U16 desc[UR6][R38.64], R19 ;  /* 0x0000001326007986 */ /* 0x0003e4000c101506 */
[----:B------:R-:W-:Y:S02]  /*c340*/  LOP3.LUT R4, R4, 0x1f8, RZ, 0xc0, !PT ;  /* 0x000001f804047812 */ /* 0x000fe400078ec0ff */
[----:B------:R1:W-:Y:S04]  /*c350*/  STG.E.U16 desc[UR6][R242.64], R121 ;  /* 0x00000079f2007986 */ /* 0x0003e8000c101506 */
[----:B------:R1:W-:Y:S04]  /*c360*/  STG.E.U16 desc[UR6][R126.64], R63 ;  /* 0x0000003f7e007986 */ /* 0x0003e8000c101506 */
[----:B------:R1:W-:Y:S01]  /*c370*/  STG.E.U16 desc[UR6][R42.64], R21 ;  /* 0x000000152a007986 */ /* 0x0003e2000c101506 */
[----:B------:R-:W-:Y:S06]  /*c380*/  BAR.SYNC.DEFER_BLOCKING 0x0 ;  /* 0x0000000000007b1d */ /* 0x000fec0000010000 */
[----:B------:R1:W-:Y:S02]  /*c390*/  STS.64 [R4+UR4], R10 ;  /* 0x0000000a04007988 */ /* 0x0003e40008000a04 */
[----:B------:R-:W-:Y:S06]  /*c3a0*/  BAR.SYNC.DEFER_BLOCKING 0x0 ;  /* 0x0000000000007b1d */ /* 0x000fec0000010000 */
[----:B------:R-:W-:Y:S05]  /*c3b0*/  @P2 EXIT ;  /* 0x000000000000294d */ /* 0x000fea0003800000 */
[----:B-1----:R-:W0:Y:S04]  /*c3c0*/  LDS R5, [R244] ;  /* 0x00000000f4057984 */ /* 0x002e280000000800 */
[----:B0-----:R-:W-:Y:S01]  /*c3d0*/  STG.E desc[UR6][R2.64], R5 ;  /* 0x0000000502007986 */ /* 0x001fe2000c101906 */
[----:B------:R-:W-:Y:S05]  /*c3e0*/  EXIT ;  /* 0x000000000000794d */ /* 0x000fea0003800000 */
.L_x_2:
[----:B------:R-:W-:-:S00]  /*c3f0*/  BRA `(.L_x_2) ;  /* 0xfffffffc00fc7947 */ /* 0x000fc0000383ffff */
[----:B------:R-:W-:-:S00]  /*c400*/  NOP ;  /* 0x0000000000007918 */ /* 0x000fc00000000000 */
[----:B------:R-:W-:-:S00]  /*c410*/  NOP ;  /* 0x0000000000007918 */ /* 0x000fc00000000000 */
[----:B------:R-:W-:-:S00]  /*c420*/  NOP ;  /* 0x0000000000007918 */ /* 0x000fc00000000000 */
[----:B------:R-:W-:-:S00]  /*c430*/  NOP ;  /* 0x0000000000007918 */ /* 0x000fc00000000000 */
[----:B------:R-:W-:-:S00]  /*c440*/  NOP ;  /* 0x0000000000007918 */ /* 0x000fc00000000000 */
[----:B------:R-:W-:-:S00]  /*c450*/  NOP ;  /* 0x0000000000007918 */ /* 0x000fc00000000000 */
[----:B------:R-:W-:-:S00]  /*c460*/  NOP ;  /* 0x0000000000007918 */ /* 0x000fc00000000000 */
[----:B------:R-:W-:-:S00]  /*c470*/  NOP ;  /* 0x0000000000007918 */ /* 0x000fc00000000000 */
.L_x_3:


//--------------------- .nv.global.init           --------------------------
	.section	.nv.global.init,"aw",@progbits
.nv.global.init:
	.type		_$_str,@object
	.size		_$_str,(.L_0 - _$_str)
_$_str:
        /*0000*/ 	.byte	0x5f, 0x5f, 0x43, 0x55, 0x44, 0x41, 0x5f, 0x46, 0x54, 0x5a, 0x00
.L_0:


//--------------------- .nv.shared.attn_fwd       --------------------------
	.section	.nv.shared.attn_fwd,"aw",@nobits
	.sectionflags	@""
	.align	16
	.zero		1024


//--------------------- .nv.shared.reserved.0     --------------------------
	.section	.nv.shared.reserved.0,"aw",@nobits
	.weak		__nv_reservedSMEM_offset_0_alias
	.size		__nv_reservedSMEM_offset_0_alias, 0, 0
	.other		__nv_reservedSMEM_offset_0_alias,@"STO_CUDA_RESERVED_SHARED STV_DEFAULT"
__nv_reservedSMEM_offset_0_alias:
	.zero		0


//--------------------- .nv.constant0.attn_fwd    --------------------------
	.section	.nv.constant0.attn_fwd,"a",@progbits
	.sectionflags	@""
	.align	4
.nv.constant0.attn_fwd:
	.zero		664


//--------------------- SYMBOLS --------------------------

	.type		.nv.reservedSmem.offset0,@object
	.size		.nv.reservedSmem.offset0,0x4
